//
// Generated by NVIDIA NVVM Compiler
//
// Compiler Build ID: CL-36424714
// Cuda compilation tools, release 13.0, V13.0.88
// Based on NVVM 20.0.0
//

.version 9.0
.target sm_100
.address_size 64

	// .globl	_Z14parsinv_kerneliiPKiS0_PKdiS0_S0_S0_PdS3_

.visible .entry _Z14parsinv_kerneliiPKiS0_PKdiS0_S0_S0_PdS3_(
	.param .u32 _Z14parsinv_kerneliiPKiS0_PKdiS0_S0_S0_PdS3__param_0,
	.param .u32 _Z14parsinv_kerneliiPKiS0_PKdiS0_S0_S0_PdS3__param_1,
	.param .u64 .ptr .align 1 _Z14parsinv_kerneliiPKiS0_PKdiS0_S0_S0_PdS3__param_2,
	.param .u64 .ptr .align 1 _Z14parsinv_kerneliiPKiS0_PKdiS0_S0_S0_PdS3__param_3,
	.param .u64 .ptr .align 1 _Z14parsinv_kerneliiPKiS0_PKdiS0_S0_S0_PdS3__param_4,
	.param .u32 _Z14parsinv_kerneliiPKiS0_PKdiS0_S0_S0_PdS3__param_5,
	.param .u64 .ptr .align 1 _Z14parsinv_kerneliiPKiS0_PKdiS0_S0_S0_PdS3__param_6,
	.param .u64 .ptr .align 1 _Z14parsinv_kerneliiPKiS0_PKdiS0_S0_S0_PdS3__param_7,
	.param .u64 .ptr .align 1 _Z14parsinv_kerneliiPKiS0_PKdiS0_S0_S0_PdS3__param_8,
	.param .u64 .ptr .align 1 _Z14parsinv_kerneliiPKiS0_PKdiS0_S0_S0_PdS3__param_9,
	.param .u64 .ptr .align 1 _Z14parsinv_kerneliiPKiS0_PKdiS0_S0_S0_PdS3__param_10
)
.maxntid 512
{
	.reg .pred 	%p<14>;
	.reg .b32 	%r<30>;
	.reg .b64 	%rd<40>;
	.reg .b64 	%fd<22>;

	ld.param.u64 	%rd6, [_Z14parsinv_kerneliiPKiS0_PKdiS0_S0_S0_PdS3__param_2];
	ld.param.u64 	%rd7, [_Z14parsinv_kerneliiPKiS0_PKdiS0_S0_S0_PdS3__param_3];
	ld.param.u64 	%rd10, [_Z14parsinv_kerneliiPKiS0_PKdiS0_S0_S0_PdS3__param_4];
	ld.param.u32 	%r18, [_Z14parsinv_kerneliiPKiS0_PKdiS0_S0_S0_PdS3__param_5];
	ld.param.u64 	%rd8, [_Z14parsinv_kerneliiPKiS0_PKdiS0_S0_S0_PdS3__param_6];
	ld.param.u64 	%rd9, [_Z14parsinv_kerneliiPKiS0_PKdiS0_S0_S0_PdS3__param_7];
	ld.param.u64 	%rd11, [_Z14parsinv_kerneliiPKiS0_PKdiS0_S0_S0_PdS3__param_8];
	ld.param.u64 	%rd12, [_Z14parsinv_kerneliiPKiS0_PKdiS0_S0_S0_PdS3__param_9];
	cvta.to.global.u64 	%rd1, %rd12;
	cvta.to.global.u64 	%rd2, %rd10;
	cvta.to.global.u64 	%rd3, %rd11;
	mov.u32 	%r19, %ctaid.x;
	mov.u32 	%r20, %ntid.x;
	mov.u32 	%r21, %tid.x;
	mad.lo.s32 	%r1, %r19, %r20, %r21;
	setp.ge.s32 	%p1, %r1, %r18;
	@%p1 bra 	$L__BB0_14;
	cvta.to.global.u64 	%rd13, %rd9;
	mul.wide.s32 	%rd14, %r1, 4;
	add.s64 	%rd15, %rd13, %rd14;
	ld.global.u32 	%r2, [%rd15];
	add.s64 	%rd16, %rd3, %rd14;
	ld.global.u32 	%r3, [%rd16];
	setp.gt.s32 	%p2, %r2, %r3;
	@%p2 bra 	$L__BB0_14;
	cvta.to.global.u64 	%rd17, %rd6;
	mul.wide.s32 	%rd18, %r2, 4;
	add.s64 	%rd19, %rd17, %rd18;
	ld.global.u32 	%r22, [%rd19];
	mul.wide.s32 	%rd20, %r22, 8;
	add.s64 	%rd21, %rd2, %rd20;
	ld.global.f64 	%fd1, [%rd21];
	add.s32 	%r28, %r22, 1;
	cvta.to.global.u64 	%rd22, %rd8;
	mul.wide.s32 	%rd23, %r3, 4;
	add.s64 	%rd4, %rd22, %rd23;
	ld.global.u32 	%r5, [%rd19+4];
	setp.ge.s32 	%p3, %r28, %r5;
	mov.f64 	%fd21, 0d0000000000000000;
	@%p3 bra 	$L__BB0_8;
	ld.global.u32 	%r23, [%rd4];
	add.s32 	%r27, %r23, 1;
	ld.global.u32 	%r7, [%rd4+4];
	cvta.to.global.u64 	%rd5, %rd7;
	mov.f64 	%fd21, 0d0000000000000000;
$L__BB0_4:
	setp.ge.s32 	%p4, %r27, %r7;
	@%p4 bra 	$L__BB0_8;
	mul.wide.s32 	%rd24, %r28, 4;
	add.s64 	%rd25, %rd5, %rd24;
	ld.global.u32 	%r10, [%rd25];
	mul.wide.s32 	%rd26, %r27, 4;
	add.s64 	%rd27, %rd3, %rd26;
	ld.global.u32 	%r11, [%rd27];
	setp.ne.s32 	%p5, %r10, %r11;
	mov.f64 	%fd20, 0d0000000000000000;
	@%p5 bra 	$L__BB0_7;
	mul.wide.s32 	%rd28, %r28, 8;
	add.s64 	%rd29, %rd2, %rd28;
	ld.global.f64 	%fd12, [%rd29];
	mul.wide.s32 	%rd30, %r27, 8;
	add.s64 	%rd31, %rd1, %rd30;
	ld.global.f64 	%fd13, [%rd31];
	mul.f64 	%fd20, %fd12, %fd13;
$L__BB0_7:
	setp.eq.s32 	%p6, %r10, %r11;
	add.f64 	%fd14, %fd21, %fd20;
	selp.f64 	%fd21, %fd14, %fd21, %p6;
	setp.le.s32 	%p7, %r10, %r11;
	selp.u32 	%r24, 1, 0, %p7;
	add.s32 	%r28, %r28, %r24;
	setp.ge.s32 	%p8, %r10, %r11;
	selp.u32 	%r25, 1, 0, %p8;
	add.s32 	%r27, %r27, %r25;
	setp.lt.s32 	%p9, %r28, %r5;
	@%p9 bra 	$L__BB0_4;
$L__BB0_8:
	rcp.rn.f64 	%fd15, %fd1;
	mul.f64 	%fd7, %fd15, %fd21;
	setp.ne.s32 	%p10, %r2, %r3;
	@%p10 bra 	$L__BB0_10;
	mul.f64 	%fd16, %fd1, %fd1;
	rcp.rn.f64 	%fd17, %fd16;
	sub.f64 	%fd18, %fd17, %fd7;
	mul.wide.s32 	%rd38, %r1, 8;
	add.s64 	%rd39, %rd1, %rd38;
	st.global.f64 	[%rd39], %fd18;
	bra.uni 	$L__BB0_14;
$L__BB0_10:
	neg.f64 	%fd8, %fd7;
	mul.wide.s32 	%rd32, %r1, 8;
	add.s64 	%rd33, %rd1, %rd32;
	st.global.f64 	[%rd33], %fd8;
	ld.global.u32 	%r29, [%rd4];
	ld.global.u32 	%r15, [%rd4+4];
	setp.ge.s32 	%p11, %r29, %r15;
	@%p11 bra 	$L__BB0_14;
	bra.uni 	$L__BB0_12;
$L__BB0_11:
	add.s32 	%r29, %r29, 1;
	setp.ge.s32 	%p13, %r29, %r15;
	@%p13 bra 	$L__BB0_14;
$L__BB0_12:
	mul.wide.s32 	%rd34, %r29, 4;
	add.s64 	%rd35, %rd3, %rd34;
	ld.global.u32 	%r26, [%rd35];
	setp.ne.s32 	%p12, %r26, %r2;
	@%p12 bra 	$L__BB0_11;
	mul.wide.s32 	%rd36, %r29, 8;
	add.s64 	%rd37, %rd1, %rd36;
	st.global.f64 	[%rd37], %fd8;
$L__BB0_14:
	ret;

}
	// .globl	_Z23parsinv_residual_kerneliiPiS_S_PdS_S_S0_S0_
.visible .entry _Z23parsinv_residual_kerneliiPiS_S_PdS_S_S0_S0_(
	.param .u32 _Z23parsinv_residual_kerneliiPiS_S_PdS_S_S0_S0__param_0,
	.param .u32 _Z23parsinv_residual_kerneliiPiS_S_PdS_S_S0_S0__param_1,
	.param .u64 .ptr .align 1 _Z23parsinv_residual_kerneliiPiS_S_PdS_S_S0_S0__param_2,
	.param .u64 .ptr .align 1 _Z23parsinv_residual_kerneliiPiS_S_PdS_S_S0_S0__param_3,
	.param .u64 .ptr .align 1 _Z23parsinv_residual_kerneliiPiS_S_PdS_S_S0_S0__param_4,
	.param .u64 .ptr .align 1 _Z23parsinv_residual_kerneliiPiS_S_PdS_S_S0_S0__param_5,
	.param .u64 .ptr .align 1 _Z23parsinv_residual_kerneliiPiS_S_PdS_S_S0_S0__param_6,
	.param .u64 .ptr .align 1 _Z23parsinv_residual_kerneliiPiS_S_PdS_S_S0_S0__param_7,
	.param .u64 .ptr .align 1 _Z23parsinv_residual_kerneliiPiS_S_PdS_S_S0_S0__param_8,
	.param .u64 .ptr .align 1 _Z23parsinv_residual_kerneliiPiS_S_PdS_S_S0_S0__param_9
)
{
	.reg .pred 	%p<10>;
	.reg .b32 	%r<22>;
	.reg .b64 	%rd<34>;
	.reg .b64 	%fd<17>;

	ld.param.u32 	%r14, [_Z23parsinv_residual_kerneliiPiS_S_PdS_S_S0_S0__param_1];
	ld.param.u64 	%rd6, [_Z23parsinv_residual_kerneliiPiS_S_PdS_S_S0_S0__param_2];
	ld.param.u64 	%rd7, [_Z23parsinv_residual_kerneliiPiS_S_PdS_S_S0_S0__param_3];
	ld.param.u64 	%rd13, [_Z23parsinv_residual_kerneliiPiS_S_PdS_S_S0_S0__param_4];
	ld.param.u64 	%rd8, [_Z23parsinv_residual_kerneliiPiS_S_PdS_S_S0_S0__param_5];
	ld.param.u64 	%rd9, [_Z23parsinv_residual_kerneliiPiS_S_PdS_S_S0_S0__param_6];
	ld.param.u64 	%rd10, [_Z23parsinv_residual_kerneliiPiS_S_PdS_S_S0_S0__param_7];
	ld.param.u64 	%rd11, [_Z23parsinv_residual_kerneliiPiS_S_PdS_S_S0_S0__param_8];
	ld.param.u64 	%rd12, [_Z23parsinv_residual_kerneliiPiS_S_PdS_S_S0_S0__param_9];
	cvta.to.global.u64 	%rd1, %rd13;
	mov.u32 	%r15, %ctaid.x;
	mov.u32 	%r16, %ntid.x;
	mov.u32 	%r17, %tid.x;
	mad.lo.s32 	%r1, %r15, %r16, %r17;
	setp.ge.s32 	%p1, %r1, %r14;
	@%p1 bra 	$L__BB1_8;
	cvta.to.global.u64 	%rd14, %rd6;
	cvta.to.global.u64 	%rd2, %rd9;
	cvta.to.global.u64 	%rd15, %rd7;
	mul.wide.s32 	%rd16, %r1, 4;
	add.s64 	%rd17, %rd15, %rd16;
	ld.global.u32 	%r2, [%rd17];
	add.s64 	%rd18, %rd1, %rd16;
	ld.global.u32 	%r3, [%rd18];
	mul.wide.s32 	%rd19, %r2, 4;
	add.s64 	%rd20, %rd14, %rd19;
	ld.global.u32 	%r21, [%rd20];
	ld.global.u32 	%r5, [%rd20+4];
	setp.ge.s32 	%p2, %r21, %r5;
	mov.f64 	%fd16, 0d0000000000000000;
	@%p2 bra 	$L__BB1_7;
	mul.wide.s32 	%rd21, %r3, 4;
	add.s64 	%rd22, %rd2, %rd21;
	ld.global.u32 	%r20, [%rd22];
	ld.global.u32 	%r7, [%rd22+4];
	cvta.to.global.u64 	%rd3, %rd10;
	cvta.to.global.u64 	%rd4, %rd8;
	cvta.to.global.u64 	%rd5, %rd11;
	mov.f64 	%fd16, 0d0000000000000000;
$L__BB1_3:
	setp.ge.s32 	%p3, %r20, %r7;
	@%p3 bra 	$L__BB1_7;
	mul.wide.s32 	%rd23, %r21, 4;
	add.s64 	%rd24, %rd1, %rd23;
	ld.global.u32 	%r10, [%rd24];
	mul.wide.s32 	%rd25, %r20, 4;
	add.s64 	%rd26, %rd3, %rd25;
	ld.global.u32 	%r11, [%rd26];
	setp.ne.s32 	%p4, %r10, %r11;
	mov.f64 	%fd15, 0d0000000000000000;
	@%p4 bra 	$L__BB1_6;
	mul.wide.s32 	%rd27, %r21, 8;
	add.s64 	%rd28, %rd4, %rd27;
	ld.global.f64 	%fd9, [%rd28];
	mul.wide.s32 	%rd29, %r20, 8;
	add.s64 	%rd30, %rd5, %rd29;
	ld.global.f64 	%fd10, [%rd30];
	mul.f64 	%fd15, %fd9, %fd10;
$L__BB1_6:
	setp.eq.s32 	%p5, %r10, %r11;
	add.f64 	%fd11, %fd16, %fd15;
	selp.f64 	%fd16, %fd11, %fd16, %p5;
	setp.le.s32 	%p6, %r10, %r11;
	selp.u32 	%r18, 1, 0, %p6;
	add.s32 	%r21, %r21, %r18;
	setp.ge.s32 	%p7, %r10, %r11;
	selp.u32 	%r19, 1, 0, %p7;
	add.s32 	%r20, %r20, %r19;
	setp.lt.s32 	%p8, %r21, %r5;
	@%p8 bra 	$L__BB1_3;
$L__BB1_7:
	setp.eq.s32 	%p9, %r2, %r3;
	add.f64 	%fd12, %fd16, 0dBFF0000000000000;
	selp.f64 	%fd13, %fd12, %fd16, %p9;
	cvta.to.global.u64 	%rd31, %rd12;
	mul.wide.s32 	%rd32, %r1, 8;
	add.s64 	%rd33, %rd31, %rd32;
	st.global.f64 	[%rd33], %fd13;
$L__BB1_8:
	ret;

}
	// .globl	_Z15ASpOnesB_kerneliPiS_PdPKiS2_PKd
.visible .entry _Z15ASpOnesB_kerneliPiS_PdPKiS2_PKd(
	.param .u32 _Z15ASpOnesB_kerneliPiS_PdPKiS2_PKd_param_0,
	.param .u64 .ptr .align 1 _Z15ASpOnesB_kerneliPiS_PdPKiS2_PKd_param_1,
	.param .u64 .ptr .align 1 _Z15ASpOnesB_kerneliPiS_PdPKiS2_PKd_param_2,
	.param .u64 .ptr .align 1 _Z15ASpOnesB_kerneliPiS_PdPKiS2_PKd_param_3,
	.param .u64 .ptr .align 1 _Z15ASpOnesB_kerneliPiS_PdPKiS2_PKd_param_4,
	.param .u64 .ptr .align 1 _Z15ASpOnesB_kerneliPiS_PdPKiS2_PKd_param_5,
	.param .u64 .ptr .align 1 _Z15ASpOnesB_kerneliPiS_PdPKiS2_PKd_param_6
)
{
	.reg .pred 	%p<8>;
	.reg .b32 	%r<25>;
	.reg .b64 	%rd<24>;
	.reg .b64 	%fd<2>;

	ld.param.u32 	%r14, [_Z15ASpOnesB_kerneliPiS_PdPKiS2_PKd_param_0];
	ld.param.u64 	%rd7, [_Z15ASpOnesB_kerneliPiS_PdPKiS2_PKd_param_1];
	ld.param.u64 	%rd8, [_Z15ASpOnesB_kerneliPiS_PdPKiS2_PKd_param_2];
	ld.param.u64 	%rd9, [_Z15ASpOnesB_kerneliPiS_PdPKiS2_PKd_param_3];
	ld.param.u64 	%rd10, [_Z15ASpOnesB_kerneliPiS_PdPKiS2_PKd_param_4];
	ld.param.u64 	%rd11, [_Z15ASpOnesB_kerneliPiS_PdPKiS2_PKd_param_5];
	ld.param.u64 	%rd12, [_Z15ASpOnesB_kerneliPiS_PdPKiS2_PKd_param_6];
	mov.u32 	%r15, %ctaid.x;
	mov.u32 	%r16, %ntid.x;
	mov.u32 	%r17, %tid.x;
	mad.lo.s32 	%r1, %r15, %r16, %r17;
	setp.ge.s32 	%p1, %r1, %r14;
	@%p1 bra 	$L__BB2_7;
	cvta.to.global.u64 	%rd13, %rd7;
	cvta.to.global.u64 	%rd14, %rd10;
	mul.wide.s32 	%rd15, %r1, 4;
	add.s64 	%rd1, %rd13, %rd15;
	ld.global.u32 	%r23, [%rd1];
	add.s64 	%rd2, %rd14, %rd15;
	ld.global.u32 	%r21, [%rd1+4];
	setp.ge.s32 	%p2, %r23, %r21;
	@%p2 bra 	$L__BB2_7;
	ld.global.u32 	%r22, [%rd2];
	cvta.to.global.u64 	%rd3, %rd8;
	cvta.to.global.u64 	%rd4, %rd11;
	cvta.to.global.u64 	%rd5, %rd12;
	cvta.to.global.u64 	%rd6, %rd9;
$L__BB2_3:
	ld.global.u32 	%r18, [%rd2+4];
	setp.ge.s32 	%p3, %r22, %r18;
	@%p3 bra 	$L__BB2_7;
	mul.wide.s32 	%rd16, %r23, 4;
	add.s64 	%rd17, %rd3, %rd16;
	ld.global.u32 	%r8, [%rd17];
	mul.wide.s32 	%rd18, %r22, 4;
	add.s64 	%rd19, %rd4, %rd18;
	ld.global.u32 	%r9, [%rd19];
	setp.ne.s32 	%p4, %r8, %r9;
	@%p4 bra 	$L__BB2_6;
	mul.wide.s32 	%rd20, %r22, 8;
	add.s64 	%rd21, %rd5, %rd20;
	ld.global.f64 	%fd1, [%rd21];
	mul.wide.s32 	%rd22, %r23, 8;
	add.s64 	%rd23, %rd6, %rd22;
	st.global.f64 	[%rd23], %fd1;
	ld.global.u32 	%r21, [%rd1+4];
$L__BB2_6:
	setp.le.s32 	%p5, %r8, %r9;
	selp.u32 	%r19, 1, 0, %p5;
	add.s32 	%r23, %r23, %r19;
	setp.ge.s32 	%p6, %r8, %r9;
	selp.u32 	%r20, 1, 0, %p6;
	add.s32 	%r22, %r22, %r20;
	setp.lt.s32 	%p7, %r23, %r21;
	@%p7 bra 	$L__BB2_3;
$L__BB2_7:
	ret;

}


// ===== COMPILED SASS (sm_100) =====

	.target	sm_100

	.elftype	@"ET_EXEC"


//--------------------- .note.nv.tkinfo           --------------------------
	.section	.note.nv.tkinfo,"",@"SHT_NOTE"
	.sectionflags	@"SHF_NOTE_NV_TKINFO"
	.tkinfo
        /*0018*/ 	.word	0x00000002
        /*0030*/ 	.string	""
        /*0030*/ 	.string	"ptxas"
        /*0030*/ 	.string	"Cuda compilation tools, release 13.0, V13.0.88"
        /*0030*/ 	.string	"Build cuda_13.0.r13.0/compiler.36424714_0"
        /*0030*/ 	.string	"-arch sm_100 -m 64 "



//--------------------- .note.nv.cuinfo           --------------------------
	.section	.note.nv.cuinfo,"",@"SHT_NOTE"
	.sectionflags	@"SHF_NOTE_NV_CUINFO"
        /*0018*/ 	.short	0x0002
        /*001a*/ 	.short	0x0064
        /*001c*/ 	.short	0x0082
	.zero		2


//--------------------- .nv.info                  --------------------------
	.section	.nv.info,"",@"SHT_CUDA_INFO"
	.align	4


	//----- nvinfo : EIATTR_REGCOUNT
	.align		4
        /*0000*/ 	.byte	0x04, 0x2f
        /*0002*/ 	.short	(.L_1 - .L_0)
	.align		4
.L_0:
        /*0004*/ 	.word	index@(_Z14parsinv_kerneliiPKiS0_PKdiS0_S0_S0_PdS3_)
        /*0008*/ 	.word	0x0000001e


	//----- nvinfo : EIATTR_FRAME_SIZE
	.align		4
.L_1:
        /*000c*/ 	.byte	0x04, 0x11
        /*000e*/ 	.short	(.L_3 - .L_2)
	.align		4
.L_2:
        /*0010*/ 	.word	index@($__internal_0_$__cuda_sm20_dblrcp_rn_slowpath_v3)
        /*0014*/ 	.word	0x00000000


	//----- nvinfo : EIATTR_FRAME_SIZE
	.align		4
.L_3:
        /*0018*/ 	.byte	0x04, 0x11
        /*001a*/ 	.short	(.L_5 - .L_4)
	.align		4
.L_4:
        /*001c*/ 	.word	index@(_Z14parsinv_kerneliiPKiS0_PKdiS0_S0_S0_PdS3_)
        /*0020*/ 	.word	0x00000000


	//----- nvinfo : EIATTR_REGCOUNT
	.align		4
.L_5:
        /*0024*/ 	.byte	0x04, 0x2f
        /*0026*/ 	.short	(.L_7 - .L_6)
	.align		4
.L_6:
        /*0028*/ 	.word	index@(_Z23parsinv_residual_kerneliiPiS_S_PdS_S_S0_S0_)
        /*002c*/ 	.word	0x0000001c


	//----- nvinfo : EIATTR_FRAME_SIZE
	.align		4
.L_7:
        /*0030*/ 	.byte	0x04, 0x11
        /*0032*/ 	.short	(.L_9 - .L_8)
	.align		4
.L_8:
        /*0034*/ 	.word	index@(_Z23parsinv_residual_kerneliiPiS_S_PdS_S_S0_S0_)
        /*0038*/ 	.word	0x00000000


	//----- nvinfo : EIATTR_REGCOUNT
	.align		4
.L_9:
        /*003c*/ 	.byte	0x04, 0x2f
        /*003e*/ 	.short	(.L_11 - .L_10)
	.align		4
.L_10:
        /*0040*/ 	.word	index@(_Z15ASpOnesB_kerneliPiS_PdPKiS2_PKd)
        /*0044*/ 	.word	0x00000018


	//----- nvinfo : EIATTR_FRAME_SIZE
	.align		4
.L_11:
        /*0048*/ 	.byte	0x04, 0x11
        /*004a*/ 	.short	(.L_13 - .L_12)
	.align		4
.L_12:
        /*004c*/ 	.word	index@(_Z15ASpOnesB_kerneliPiS_PdPKiS2_PKd)
        /*0050*/ 	.word	0x00000000


	//----- nvinfo : EIATTR_MIN_STACK_SIZE
	.align		4
.L_13:
        /*0054*/ 	.byte	0x04, 0x12
        /*0056*/ 	.short	(.L_15 - .L_14)
	.align		4
.L_14:
        /*0058*/ 	.word	index@(_Z15ASpOnesB_kerneliPiS_PdPKiS2_PKd)
        /*005c*/ 	.word	0x00000000


	//----- nvinfo : EIATTR_MIN_STACK_SIZE
	.align		4
.L_15:
        /*0060*/ 	.byte	0x04, 0x12
        /*0062*/ 	.short	(.L_17 - .L_16)
	.align		4
.L_16:
        /*0064*/ 	.word	index@(_Z23parsinv_residual_kerneliiPiS_S_PdS_S_S0_S0_)
        /*0068*/ 	.word	0x00000000


	//----- nvinfo : EIATTR_MIN_STACK_SIZE
	.align		4
.L_17:
        /*006c*/ 	.byte	0x04, 0x12
        /*006e*/ 	.short	(.L_19 - .L_18)
	.align		4
.L_18:
        /*0070*/ 	.word	index@(_Z14parsinv_kerneliiPKiS0_PKdiS0_S0_S0_PdS3_)
        /*0074*/ 	.word	0x00000000
.L_19:


//--------------------- .nv.compat                --------------------------
	.section	.nv.compat,"",@"SHT_CUDA_COMPAT_INFO"
	.align	4
        /*0000*/ 	.byte	0x02, 0x09, 0x00, 0x00, 0x02, 0x02, 0x01, 0x00, 0x02, 0x05, 0x05, 0x00, 0x03, 0x07, 0x01, 0x01
        /*0010*/ 	.byte	0x02, 0x03, 0x00, 0x00, 0x02, 0x06, 0x01, 0x00, 0x04, 0x0b, 0x08, 0x00, 0x01, 0x00, 0x00, 0x00
        /*0020*/ 	.byte	0x00, 0x00, 0x00, 0x00


//--------------------- .nv.info._Z15ASpOnesB_kerneliPiS_PdPKiS2_PKd --------------------------
	.section	.nv.info._Z15ASpOnesB_kerneliPiS_PdPKiS2_PKd,"",@"SHT_CUDA_INFO"
	.sectionflags	@""
	.align	4


	//----- nvinfo : EIATTR_CUDA_API_VERSION
	.align		4
        /*0000*/ 	.byte	0x04, 0x37
        /*0002*/ 	.short	(.L_21 - .L_20)
.L_20:
        /*0004*/ 	.word	0x00000082


	//----- nvinfo : EIATTR_KPARAM_INFO
	.align		4
.L_21:
        /*0008*/ 	.byte	0x04, 0x17
        /*000a*/ 	.short	(.L_23 - .L_22)
.L_22:
        /*000c*/ 	.word	0x00000000
        /*0010*/ 	.short	0x0006
        /*0012*/ 	.short	0x0030
        /*0014*/ 	.byte	0x00, 0xf5, 0x21, 0x00


	//----- nvinfo : EIATTR_KPARAM_INFO
	.align		4
.L_23:
        /*0018*/ 	.byte	0x04, 0x17
        /*001a*/ 	.short	(.L_25 - .L_24)
.L_24:
        /*001c*/ 	.word	0x00000000
        /*0020*/ 	.short	0x0005
        /*0022*/ 	.short	0x0028
        /*0024*/ 	.byte	0x00, 0xf5, 0x21, 0x00


	//----- nvinfo : EIATTR_KPARAM_INFO
	.align		4
.L_25:
        /*0028*/ 	.byte	0x04, 0x17
        /*002a*/ 	.short	(.L_27 - .L_26)
.L_26:
        /*002c*/ 	.word	0x00000000
        /*0030*/ 	.short	0x0004
        /*0032*/ 	.short	0x0020
        /*0034*/ 	.byte	0x00, 0xf5, 0x21, 0x00


	//----- nvinfo : EIATTR_KPARAM_INFO
	.align		4
.L_27:
        /*0038*/ 	.byte	0x04, 0x17
        /*003a*/ 	.short	(.L_29 - .L_28)
.L_28:
        /*003c*/ 	.word	0x00000000
        /*0040*/ 	.short	0x0003
        /*0042*/ 	.short	0x0018
        /*0044*/ 	.byte	0x00, 0xf5, 0x21, 0x00


	//----- nvinfo : EIATTR_KPARAM_INFO
	.align		4
.L_29:
        /*0048*/ 	.byte	0x04, 0x17
        /*004a*/ 	.short	(.L_31 - .L_30)
.L_30:
        /*004c*/ 	.word	0x00000000
        /*0050*/ 	.short	0x0002
        /*0052*/ 	.short	0x0010
        /*0054*/ 	.byte	0x00, 0xf5, 0x21, 0x00


	//----- nvinfo : EIATTR_KPARAM_INFO
	.align		4
.L_31:
        /*0058*/ 	.byte	0x04, 0x17
        /*005a*/ 	.short	(.L_33 - .L_32)
.L_32:
        /*005c*/ 	.word	0x00000000
        /*0060*/ 	.short	0x0001
        /*0062*/ 	.short	0x0008
        /*0064*/ 	.byte	0x00, 0xf5, 0x21, 0x00


	//----- nvinfo : EIATTR_KPARAM_INFO
	.align		4
.L_33:
        /*0068*/ 	.byte	0x04, 0x17
        /*006a*/ 	.short	(.L_35 - .L_34)
.L_34:
        /*006c*/ 	.word	0x00000000
        /*0070*/ 	.short	0x0000
        /*0072*/ 	.short	0x0000
        /*0074*/ 	.byte	0x00, 0xf0, 0x11, 0x00


	//----- nvinfo : EIATTR_SPARSE_MMA_MASK
	.align		4
.L_35:
        /*0078*/ 	.byte	0x03, 0x50
        /*007a*/ 	.short	0x0000


	//----- nvinfo : EIATTR_MAXREG_COUNT
	.align		4
        /*007c*/ 	.byte	0x03, 0x1b
        /*007e*/ 	.short	0x00ff


	//----- nvinfo : EIATTR_MERCURY_ISA_VERSION
	.align		4
        /*0080*/ 	.byte	0x03, 0x5f
        /*0082*/ 	.short	0x0101


	//----- nvinfo : EIATTR_VRC_CTA_INIT_COUNT
	.align		4
        /*0084*/ 	.byte	0x02, 0x4a
	.zero		1
	.zero		1


	//----- nvinfo : EIATTR_EXIT_INSTR_OFFSETS
	.align		4
        /*0088*/ 	.byte	0x04, 0x1c
        /*008a*/ 	.short	(.L_37 - .L_36)


	//   ....[0]....
.L_36:
        /*008c*/ 	.word	0x00000070


	//   ....[1]....
        /*0090*/ 	.word	0x00000100


	//   ....[2]....
        /*0094*/ 	.word	0x00000160


	//   ....[3]....
        /*0098*/ 	.word	0x000002d0


	//----- nvinfo : EIATTR_CRS_STACK_SIZE
	.align		4
.L_37:
        /*009c*/ 	.byte	0x04, 0x1e
        /*009e*/ 	.short	(.L_39 - .L_38)
.L_38:
        /*00a0*/ 	.word	0x00000000


	//----- nvinfo : EIATTR_CBANK_PARAM_SIZE
	.align		4
.L_39:
        /*00a4*/ 	.byte	0x03, 0x19
        /*00a6*/ 	.short	0x0038


	//----- nvinfo : EIATTR_PARAM_CBANK
	.align		4
        /*00a8*/ 	.byte	0x04, 0x0a
        /*00aa*/ 	.short	(.L_41 - .L_40)
	.align		4
.L_40:
        /*00ac*/ 	.word	index@(.nv.constant0._Z15ASpOnesB_kerneliPiS_PdPKiS2_PKd)
        /*00b0*/ 	.short	0x0380
        /*00b2*/ 	.short	0x0038


	//----- nvinfo : EIATTR_SW_WAR
	.align		4
.L_41:
        /*00b4*/ 	.byte	0x04, 0x36
        /*00b6*/ 	.short	(.L_43 - .L_42)
.L_42:
        /*00b8*/ 	.word	0x00000008
.L_43:


//--------------------- .nv.info._Z23parsinv_residual_kerneliiPiS_S_PdS_S_S0_S0_ --------------------------
	.section	.nv.info._Z23parsinv_residual_kerneliiPiS_S_PdS_S_S0_S0_,"",@"SHT_CUDA_INFO"
	.sectionflags	@""
	.align	4


	//----- nvinfo : EIATTR_CUDA_API_VERSION
	.align		4
        /*0000*/ 	.byte	0x04, 0x37
        /*0002*/ 	.short	(.L_45 - .L_44)
.L_44:
        /*0004*/ 	.word	0x00000082


	//----- nvinfo : EIATTR_KPARAM_INFO
	.align		4
.L_45:
        /*0008*/ 	.byte	0x04, 0x17
        /*000a*/ 	.short	(.L_47 - .L_46)
.L_46:
        /*000c*/ 	.word	0x00000000
        /*0010*/ 	.short	0x0009
        /*0012*/ 	.short	0x0040
        /*0014*/ 	.byte	0x00, 0xf5, 0x21, 0x00


	//----- nvinfo : EIATTR_KPARAM_INFO
	.align		4
.L_47:
        /*0018*/ 	.byte	0x04, 0x17
        /*001a*/ 	.short	(.L_49 - .L_48)
.L_48:
        /*001c*/ 	.word	0x00000000
        /*0020*/ 	.short	0x0008
        /*0022*/ 	.short	0x0038
        /*0024*/ 	.byte	0x00, 0xf5, 0x21, 0x00


	//----- nvinfo : EIATTR_KPARAM_INFO
	.align		4
.L_49:
        /*0028*/ 	.byte	0x04, 0x17
        /*002a*/ 	.short	(.L_51 - .L_50)
.L_50:
        /*002c*/ 	.word	0x00000000
        /*0030*/ 	.short	0x0007
        /*0032*/ 	.short	0x0030
        /*0034*/ 	.byte	0x00, 0xf5, 0x21, 0x00


	//----- nvinfo : EIATTR_KPARAM_INFO
	.align		4
.L_51:
        /*0038*/ 	.byte	0x04, 0x17
        /*003a*/ 	.short	(.L_53 - .L_52)
.L_52:
        /*003c*/ 	.word	0x00000000
        /*0040*/ 	.short	0x0006
        /*0042*/ 	.short	0x0028
        /*0044*/ 	.byte	0x00, 0xf5, 0x21, 0x00


	//----- nvinfo : EIATTR_KPARAM_INFO
	.align		4
.L_53:
        /*0048*/ 	.byte	0x04, 0x17
        /*004a*/ 	.short	(.L_55 - .L_54)
.L_54:
        /*004c*/ 	.word	0x00000000
        /*0050*/ 	.short	0x0005
        /*0052*/ 	.short	0x0020
        /*0054*/ 	.byte	0x00, 0xf5, 0x21, 0x00


	//----- nvinfo : EIATTR_KPARAM_INFO
	.align		4
.L_55:
        /*0058*/ 	.byte	0x04, 0x17
        /*005a*/ 	.short	(.L_57 - .L_56)
.L_56:
        /*005c*/ 	.word	0x00000000
        /*0060*/ 	.short	0x0004
        /*0062*/ 	.short	0x0018
        /*0064*/ 	.byte	0x00, 0xf5, 0x21, 0x00


	//----- nvinfo : EIATTR_KPARAM_INFO
	.align		4
.L_57:
        /*0068*/ 	.byte	0x04, 0x17
        /*006a*/ 	.short	(.L_59 - .L_58)
.L_58:
        /*006c*/ 	.word	0x00000000
        /*0070*/ 	.short	0x0003
        /*0072*/ 	.short	0x0010
        /*0074*/ 	.byte	0x00, 0xf5, 0x21, 0x00


	//----- nvinfo : EIATTR_KPARAM_INFO
	.align		4
.L_59:
        /*0078*/ 	.byte	0x04, 0x17
        /*007a*/ 	.short	(.L_61 - .L_60)
.L_60:
        /*007c*/ 	.word	0x00000000
        /*0080*/ 	.short	0x0002
        /*0082*/ 	.short	0x0008
        /*0084*/ 	.byte	0x00, 0xf5, 0x21, 0x00


	//----- nvinfo : EIATTR_KPARAM_INFO
	.align		4
.L_61:
        /*0088*/ 	.byte	0x04, 0x17
        /*008a*/ 	.short	(.L_63 - .L_62)
.L_62:
        /*008c*/ 	.word	0x00000000
        /*0090*/ 	.short	0x0001
        /*0092*/ 	.short	0x0004
        /*0094*/ 	.byte	0x00, 0xf0, 0x11, 0x00


	//----- nvinfo : EIATTR_KPARAM_INFO
	.align		4
.L_63:
        /*0098*/ 	.byte	0x04, 0x17
        /*009a*/ 	.short	(.L_65 - .L_64)
.L_64:
        /*009c*/ 	.word	0x00000000
        /*00a0*/ 	.short	0x0000
        /*00a2*/ 	.short	0x0000
        /*00a4*/ 	.byte	0x00, 0xf0, 0x11, 0x00


	//----- nvinfo : EIATTR_SPARSE_MMA_MASK
	.align		4
.L_65:
        /*00a8*/ 	.byte	0x03, 0x50
        /*00aa*/ 	.short	0x0000


	//----- nvinfo : EIATTR_MAXREG_COUNT
	.align		4
        /*00ac*/ 	.byte	0x03, 0x1b
        /*00ae*/ 	.short	0x00ff


	//----- nvinfo : EIATTR_MERCURY_ISA_VERSION
	.align		4
        /*00b0*/ 	.byte	0x03, 0x5f
        /*00b2*/ 	.short	0x0101


	//----- nvinfo : EIATTR_VRC_CTA_INIT_COUNT
	.align		4
        /*00b4*/ 	.byte	0x02, 0x4a
	.zero		1
	.zero		1


	//----- nvinfo : EIATTR_EXIT_INSTR_OFFSETS
	.align		4
        /*00b8*/ 	.byte	0x04, 0x1c
        /*00ba*/ 	.short	(.L_67 - .L_66)


	//   ....[0]....
.L_66:
        /*00bc*/ 	.word	0x00000070


	//   ....[1]....
        /*00c0*/ 	.word	0x00000430


	//----- nvinfo : EIATTR_CRS_STACK_SIZE
	.align		4
.L_67:
        /*00c4*/ 	.byte	0x04, 0x1e
        /*00c6*/ 	.short	(.L_69 - .L_68)
.L_68:
        /*00c8*/ 	.word	0x00000000


	//----- nvinfo : EIATTR_CBANK_PARAM_SIZE
	.align		4
.L_69:
        /*00cc*/ 	.byte	0x03, 0x19
        /*00ce*/ 	.short	0x0048


	//----- nvinfo : EIATTR_PARAM_CBANK
	.align		4
        /*00d0*/ 	.byte	0x04, 0x0a
        /*00d2*/ 	.short	(.L_71 - .L_70)
	.align		4
.L_70:
        /*00d4*/ 	.word	index@(.nv.constant0._Z23parsinv_residual_kerneliiPiS_S_PdS_S_S0_S0_)
        /*00d8*/ 	.short	0x0380
        /*00da*/ 	.short	0x0048


	//----- nvinfo : EIATTR_SW_WAR
	.align		4
.L_71:
        /*00dc*/ 	.byte	0x04, 0x36
        /*00de*/ 	.short	(.L_73 - .L_72)
.L_72:
        /*00e0*/ 	.word	0x00000008
.L_73:


//--------------------- .nv.info._Z14parsinv_kerneliiPKiS0_PKdiS0_S0_S0_PdS3_ --------------------------
	.section	.nv.info._Z14parsinv_kerneliiPKiS0_PKdiS0_S0_S0_PdS3_,"",@"SHT_CUDA_INFO"
	.sectionflags	@""
	.align	4


	//----- nvinfo : EIATTR_CUDA_API_VERSION
	.align		4
        /*0000*/ 	.byte	0x04, 0x37
        /*0002*/ 	.short	(.L_75 - .L_74)
.L_74:
        /*0004*/ 	.word	0x00000082


	//----- nvinfo : EIATTR_KPARAM_INFO
	.align		4
.L_75:
        /*0008*/ 	.byte	0x04, 0x17
        /*000a*/ 	.short	(.L_77 - .L_76)
.L_76:
        /*000c*/ 	.word	0x00000000
        /*0010*/ 	.short	0x000a
        /*0012*/ 	.short	0x0048
        /*0014*/ 	.byte	0x00, 0xf5, 0x21, 0x00


	//----- nvinfo : EIATTR_KPARAM_INFO
	.align		4
.L_77:
        /*0018*/ 	.byte	0x04, 0x17
        /*001a*/ 	.short	(.L_79 - .L_78)
.L_78:
        /*001c*/ 	.word	0x00000000
        /*0020*/ 	.short	0x0009
        /*0022*/ 	.short	0x0040
        /*0024*/ 	.byte	0x00, 0xf5, 0x21, 0x00


	//----- nvinfo : EIATTR_KPARAM_INFO
	.align		4
.L_79:
        /*0028*/ 	.byte	0x04, 0x17
        /*002a*/ 	.short	(.L_81 - .L_80)
.L_80:
        /*002c*/ 	.word	0x00000000
        /*0030*/ 	.short	0x0008
        /*0032*/ 	.short	0x0038
        /*0034*/ 	.byte	0x00, 0xf5, 0x21, 0x00


	//----- nvinfo : EIATTR_KPARAM_INFO
	.align		4
.L_81:
        /*0038*/ 	.byte	0x04, 0x17
        /*003a*/ 	.short	(.L_83 - .L_82)
.L_82:
        /*003c*/ 	.word	0x00000000
        /*0040*/ 	.short	0x0007
        /*0042*/ 	.short	0x0030
        /*0044*/ 	.byte	0x00, 0xf5, 0x21, 0x00


	//----- nvinfo : EIATTR_KPARAM_INFO
	.align		4
.L_83:
        /*0048*/ 	.byte	0x04, 0x17
        /*004a*/ 	.short	(.L_85 - .L_84)
.L_84:
        /*004c*/ 	.word	0x00000000
        /*0050*/ 	.short	0x0006
        /*0052*/ 	.short	0x0028
        /*0054*/ 	.byte	0x00, 0xf5, 0x21, 0x00


	//----- nvinfo : EIATTR_KPARAM_INFO
	.align		4
.L_85:
        /*0058*/ 	.byte	0x04, 0x17
        /*005a*/ 	.short	(.L_87 - .L_86)
.L_86:
        /*005c*/ 	.word	0x00000000
        /*0060*/ 	.short	0x0005
        /*0062*/ 	.short	0x0020
        /*0064*/ 	.byte	0x00, 0xf0, 0x11, 0x00


	//----- nvinfo : EIATTR_KPARAM_INFO
	.align		4
.L_87:
        /*0068*/ 	.byte	0x04, 0x17
        /*006a*/ 	.short	(.L_89 - .L_88)
.L_88:
        /*006c*/ 	.word	0x00000000
        /*0070*/ 	.short	0x0004
        /*0072*/ 	.short	0x0018
        /*0074*/ 	.byte	0x00, 0xf5, 0x21, 0x00


	//----- nvinfo : EIATTR_KPARAM_INFO
	.align		4
.L_89:
        /*0078*/ 	.byte	0x04, 0x17
        /*007a*/ 	.short	(.L_91 - .L_90)
.L_90:
        /*007c*/ 	.word	0x00000000
        /*0080*/ 	.short	0x0003
        /*0082*/ 	.short	0x0010
        /*0084*/ 	.byte	0x00, 0xf5, 0x21, 0x00


	//----- nvinfo : EIATTR_KPARAM_INFO
	.align		4
.L_91:
        /*0088*/ 	.byte	0x04, 0x17
        /*008a*/ 	.short	(.L_93 - .L_92)
.L_92:
        /*008c*/ 	.word	0x00000000
        /*0090*/ 	.short	0x0002
        /*0092*/ 	.short	0x0008
        /*0094*/ 	.byte	0x00, 0xf5, 0x21, 0x00


	//----- nvinfo : EIATTR_KPARAM_INFO
	.align		4
.L_93:
        /*0098*/ 	.byte	0x04, 0x17
        /*009a*/ 	.short	(.L_95 - .L_94)
.L_94:
        /*009c*/ 	.word	0x00000000
        /*00a0*/ 	.short	0x0001
        /*00a2*/ 	.short	0x0004
        /*00a4*/ 	.byte	0x00, 0xf0, 0x11, 0x00


	//----- nvinfo : EIATTR_KPARAM_INFO
	.align		4
.L_95:
        /*00a8*/ 	.byte	0x04, 0x17
        /*00aa*/ 	.short	(.L_97 - .L_96)
.L_96:
        /*00ac*/ 	.word	0x00000000
        /*00b0*/ 	.short	0x0000
        /*00b2*/ 	.short	0x0000
        /*00b4*/ 	.byte	0x00, 0xf0, 0x11, 0x00


	//----- nvinfo : EIATTR_SPARSE_MMA_MASK
	.align		4
.L_97:
        /*00b8*/ 	.byte	0x03, 0x50
        /*00ba*/ 	.short	0x0000


	//----- nvinfo : EIATTR_MAXREG_COUNT
	.align		4
        /*00bc*/ 	.byte	0x03, 0x1b
        /*00be*/ 	.short	0x0080


	//----- nvinfo : EIATTR_MERCURY_ISA_VERSION
	.align		4
        /*00c0*/ 	.byte	0x03, 0x5f
        /*00c2*/ 	.short	0x0101


	//----- nvinfo : EIATTR_VRC_CTA_INIT_COUNT
	.align		4
        /*00c4*/ 	.byte	0x02, 0x4a
	.zero		1
	.zero		1


	//----- nvinfo : EIATTR_EXIT_INSTR_OFFSETS
	.align		4
        /*00c8*/ 	.byte	0x04, 0x1c
        /*00ca*/ 	.short	(.L_99 - .L_98)


	//   ....[0]....
.L_98:
        /*00cc*/ 	.word	0x00000070


	//   ....[1]....
        /*00d0*/ 	.word	0x00000100


	//   ....[2]....
        /*00d4*/ 	.word	0x00000700


	//   ....[3]....
        /*00d8*/ 	.word	0x00000780


	//   ....[4]....
        /*00dc*/ 	.word	0x00000820


	//   ....[5]....
        /*00e0*/ 	.word	0x000008c0


	//----- nvinfo : EIATTR_MAX_THREADS
	.align		4
.L_99:
        /*00e4*/ 	.byte	0x04, 0x05
        /*00e6*/ 	.short	(.L_101 - .L_100)
.L_100:
        /*00e8*/ 	.word	0x00000200
        /*00ec*/ 	.word	0x00000001
        /*00f0*/ 	.word	0x00000001


	//----- nvinfo : EIATTR_CRS_STACK_SIZE
	.align		4
.L_101:
        /*00f4*/ 	.byte	0x04, 0x1e
        /*00f6*/ 	.short	(.L_103 - .L_102)
.L_102:
        /*00f8*/ 	.word	0x00000000


	//----- nvinfo : EIATTR_CBANK_PARAM_SIZE
	.align		4
.L_103:
        /*00fc*/ 	.byte	0x03, 0x19
        /*00fe*/ 	.short	0x0050


	//----- nvinfo : EIATTR_PARAM_CBANK
	.align		4
        /*0100*/ 	.byte	0x04, 0x0a
        /*0102*/ 	.short	(.L_105 - .L_104)
	.align		4
.L_104:
        /*0104*/ 	.word	index@(.nv.constant0._Z14parsinv_kerneliiPKiS0_PKdiS0_S0_S0_PdS3_)
        /*0108*/ 	.short	0x0380
        /*010a*/ 	.short	0x0050


	//----- nvinfo : EIATTR_SW_WAR
	.align		4
.L_105:
        /*010c*/ 	.byte	0x04, 0x36
        /*010e*/ 	.short	(.L_107 - .L_106)
.L_106:
        /*0110*/ 	.word	0x00000008
.L_107:


//--------------------- .nv.callgraph             --------------------------
	.section	.nv.callgraph,"",@"SHT_CUDA_CALLGRAPH"
	.align	4
	.sectionentsize	8
	.align		4
        /*0000*/ 	.word	0x00000000
	.align		4
        /*0004*/ 	.word	0xffffffff
	.align		4
        /*0008*/ 	.word	0x00000000
	.align		4
        /*000c*/ 	.word	0xfffffffe
	.align		4
        /*0010*/ 	.word	0x00000000
	.align		4
        /*0014*/ 	.word	0xfffffffd
	.align		4
        /*0018*/ 	.word	0x00000000
	.align		4
        /*001c*/ 	.word	0xfffffffc


//--------------------- .text._Z15ASpOnesB_kerneliPiS_PdPKiS2_PKd --------------------------
	.section	.text._Z15ASpOnesB_kerneliPiS_PdPKiS2_PKd,"ax",@progbits
	.align	128
        .global         _Z15ASpOnesB_kerneliPiS_PdPKiS2_PKd
        .type           _Z15ASpOnesB_kerneliPiS_PdPKiS2_PKd,@function
        .size           _Z15ASpOnesB_kerneliPiS_PdPKiS2_PKd,(.L_x_23 - _Z15ASpOnesB_kerneliPiS_PdPKiS2_PKd)
        .other          _Z15ASpOnesB_kerneliPiS_PdPKiS2_PKd,@"STO_CUDA_ENTRY STV_DEFAULT"
_Z15ASpOnesB_kerneliPiS_PdPKiS2_PKd:
.text._Z15ASpOnesB_kerneliPiS_PdPKiS2_PKd:
[----:B------:R-:W-:Y:S01]  /*0000*/  LDC R1, c[0x0][0x37c] ;  /* 0x0000df00ff017b82 */ /* 0x000fe20000000800 */
[----:B------:R-:W0:Y:S07]  /*0010*/  S2R R0, SR_TID.X ;  /* 0x0000000000007919 */ /* 0x000e2e0000002100 */
[----:B------:R-:W0:Y:S01]  /*0020*/  S2UR UR4, SR_CTAID.X ;  /* 0x00000000000479c3 */ /* 0x000e220000002500 */
[----:B------:R-:W1:Y:S07]  /*0030*/  LDCU UR5, c[0x0][0x380] ;  /* 0x00007000ff0577ac */ /* 0x000e6e0008000800 */
[----:B------:R-:W0:Y:S02]  /*0040*/  LDC R7, c[0x0][0x360] ;  /* 0x0000d800ff077b82 */ /* 0x000e240000000800 */
[----:B0-----:R-:W-:-:S05]  /*0050*/  IMAD R7, R7, UR4, R0 ;  /* 0x0000000407077c24 */ /* 0x001fca000f8e0200 */
[----:B-1----:R-:W-:-:S13]  /*0060*/  ISETP.GE.AND P0, PT, R7, UR5, PT ;  /* 0x0000000507007c0c */ /* 0x002fda000bf06270 */
[----:B------:R-:W-:Y:S05]  /*0070*/  @P0 EXIT ;  /* 0x000000000000094d */ /* 0x000fea0003800000 */
[----:B------:R-:W0:Y:S01]  /*0080*/  LDC.64 R2, c[0x0][0x388] ;  /* 0x0000e200ff027b82 */ /* 0x000e220000000a00 */
[----:B------:R-:W1:Y:S07]  /*0090*/  LDCU.64 UR4, c[0x0][0x358] ;  /* 0x00006b00ff0477ac */ /* 0x000e6e0008000a00 */
[----:B------:R-:W2:Y:S01]  /*00a0*/  LDC.64 R4, c[0x0][0x3a0] ;  /* 0x0000e800ff047b82 */ /* 0x000ea20000000a00 */
[----:B0-----:R-:W-:-:S05]  /*00b0*/  IMAD.WIDE R2, R7, 0x4, R2 ;  /* 0x0000000407027825 */ /* 0x001fca00078e0202 */
[----:B-1----:R-:W3:Y:S04]  /*00c0*/  LDG.E R13, desc[UR4][R2.64] ;  /* 0x00000004020d7981 */ /* 0x002ee8000c1e1900 */
[----:B------:R-:W3:Y:S01]  /*00d0*/  LDG.E R0, desc[UR4][R2.64+0x4] ;  /* 0x0000040402007981 */ /* 0x000ee2000c1e1900 */
[----:B--2---:R-:W-:Y:S01]  /*00e0*/  IMAD.WIDE R4, R7, 0x4, R4 ;  /* 0x0000000407047825 */ /* 0x004fe200078e0204 */
[----:B---3--:R-:W-:-:S13]  /*00f0*/  ISETP.GE.AND P0, PT, R13, R0, PT ;  /* 0x000000000d00720c */ /* 0x008fda0003f06270 */
[----:B------:R-:W-:Y:S05]  /*0100*/  @P0 EXIT ;  /* 0x000000000000094d */ /* 0x000fea0003800000 */
[----:B------:R0:W5:Y:S01]  /*0110*/  LDG.E R11, desc[UR4][R4.64] ;  /* 0x00000004040b7981 */ /* 0x000162000c1e1900 */
[----:B------:R-:W1:Y:S08]  /*0120*/  LDC.64 R6, c[0x0][0x390] ;  /* 0x0000e400ff067b82 */ /* 0x000e700000000a00 */
[----:B------:R-:W2:Y:S02]  /*0130*/  LDC.64 R8, c[0x0][0x3a8] ;  /* 0x0000ea00ff087b82 */ /* 0x000ea40000000a00 */
.L_x_0:
[----:B------:R-:W3:Y:S02]  /*0140*/  LDG.E R10, desc[UR4][R4.64+0x4] ;  /* 0x00000404040a7981 */ /* 0x000ee4000c1e1900 */
[----:B---3-5:R-:W-:-:S13]  /*0150*/  ISETP.GE.AND P0, PT, R11, R10, PT ;  /* 0x0000000a0b00720c */ /* 0x028fda0003f06270 */
[----:B------:R-:W-:Y:S05]  /*0160*/  @P0 EXIT ;  /* 0x000000000000094d */ /* 0x000fea0003800000 */
[----:B-1----:R-:W-:-:S04]  /*0170*/  IMAD.WIDE R14, R13, 0x4, R6 ;  /* 0x000000040d0e7825 */ /* 0x002fc800078e0206 */
[----:B--2---:R-:W-:Y:S02]  /*0180*/  IMAD.WIDE R16, R11, 0x4, R8 ;  /* 0x000000040b107825 */ /* 0x004fe400078e0208 */
[----:B------:R-:W2:Y:S04]  /*0190*/  LDG.E R14, desc[UR4][R14.64] ;  /* 0x000000040e0e7981 */ /* 0x000ea8000c1e1900 */
[----:B------:R-:W2:Y:S02]  /*01a0*/  LDG.E R17, desc[UR4][R16.64] ;  /* 0x0000000410117981 */ /* 0x000ea4000c1e1900 */
[----:B--2---:R-:W-:-:S13]  /*01b0*/  ISETP.NE.AND P0, PT, R14, R17, PT ;  /* 0x000000110e00720c */ /* 0x004fda0003f05270 */
[----:B------:R-:W1:Y:S08]  /*01c0*/  @!P0 LDC.64 R18, c[0x0][0x3b0] ;  /* 0x0000ec00ff128b82 */ /* 0x000e700000000a00 */
[----:B------:R-:W2:Y:S01]  /*01d0*/  @!P0 LDC.64 R20, c[0x0][0x398] ;  /* 0x0000e600ff148b82 */ /* 0x000ea20000000a00 */
[----:B-1----:R-:W-:-:S06]  /*01e0*/  @!P0 IMAD.WIDE R18, R11, 0x8, R18 ;  /* 0x000000080b128825 */ /* 0x002fcc00078e0212 */
[----:B------:R-:W3:Y:S01]  /*01f0*/  @!P0 LDG.E.64 R18, desc[UR4][R18.64] ;  /* 0x0000000412128981 */ /* 0x000ee2000c1e1b00 */
[----:B--2---:R-:W-:Y:S01]  /*0200*/  @!P0 IMAD.WIDE R20, R13, 0x8, R20 ;  /* 0x000000080d148825 */ /* 0x004fe200078e0214 */
[----:B------:R-:W-:-:S04]  /*0210*/  ISETP.GT.AND P1, PT, R14, R17, PT ;  /* 0x000000110e00720c */ /* 0x000fc80003f24270 */
[----:B---3--:R3:W-:Y:S04]  /*0220*/  @!P0 STG.E.64 desc[UR4][R20.64], R18 ;  /* 0x0000001214008986 */ /* 0x0087e8000c101b04 */
[----:B------:R-:W2:Y:S01]  /*0230*/  @!P0 LDG.E R0, desc[UR4][R2.64+0x4] ;  /* 0x0000040402008981 */ /* 0x000ea2000c1e1900 */
[----:B------:R-:W-:Y:S01]  /*0240*/  VIADD R15, R13, 0x1 ;  /* 0x000000010d0f7836 */ /* 0x000fe20000000000 */
[----:B------:R-:W-:-:S03]  /*0250*/  ISETP.GE.AND P0, PT, R14, R17, PT ;  /* 0x000000110e00720c */ /* 0x000fc60003f06270 */
[----:B------:R-:W-:Y:S01]  /*0260*/  @P1 IMAD.MOV R15, RZ, RZ, R13 ;  /* 0x000000ffff0f1224 */ /* 0x000fe200078e020d */
[----:B------:R-:W-:-:S04]  /*0270*/  IADD3 R10, PT, PT, R11, 0x1, RZ ;  /* 0x000000010b0a7810 */ /* 0x000fc80007ffe0ff */
[----:B------:R-:W-:-:S05]  /*0280*/  MOV R13, R15 ;  /* 0x0000000f000d7202 */ /* 0x000fca0000000f00 */
[----:B------:R-:W-:-:S05]  /*0290*/  @!P0 IMAD.MOV R10, RZ, RZ, R11 ;  /* 0x000000ffff0a8224 */ /* 0x000fca00078e020b */
[----:B------:R-:W-:Y:S02]  /*02a0*/  MOV R11, R10 ;  /* 0x0000000a000b7202 */ /* 0x000fe40000000f00 */
[----:B--2---:R-:W-:-:S13]  /*02b0*/  ISETP.GE.AND P1, PT, R15, R0, PT ;  /* 0x000000000f00720c */ /* 0x004fda0003f26270 */
[----:B---3--:R-:W-:Y:S05]  /*02c0*/  @!P1 BRA `(.L_x_0) ;  /* 0xfffffffc009c9947 */ /* 0x008fea000383ffff */
[----:B------:R-:W-:Y:S05]  /*02d0*/  EXIT ;  /* 0x000000000000794d */ /* 0x000fea0003800000 */
.L_x_1:
[----:B------:R-:W-:-:S00]  /*02e0*/  BRA `(.L_x_1) ;  /* 0xfffffffc00fc7947 */ /* 0x000fc0000383ffff */
[----:B------:R-:W-:-:S00]  /*02f0*/  NOP ;  /* 0x0000000000007918 */ /* 0x000fc00000000000 */
        /* <DEDUP_REMOVED lines=8> */
.L_x_23:


//--------------------- .text._Z23parsinv_residual_kerneliiPiS_S_PdS_S_S0_S0_ --------------------------
	.section	.text._Z23parsinv_residual_kerneliiPiS_S_PdS_S_S0_S0_,"ax",@progbits
	.align	128
        .global         _Z23parsinv_residual_kerneliiPiS_S_PdS_S_S0_S0_
        .type           _Z23parsinv_residual_kerneliiPiS_S_PdS_S_S0_S0_,@function
        .size           _Z23parsinv_residual_kerneliiPiS_S_PdS_S_S0_S0_,(.L_x_24 - _Z23parsinv_residual_kerneliiPiS_S_PdS_S_S0_S0_)
        .other          _Z23parsinv_residual_kerneliiPiS_S_PdS_S_S0_S0_,@"STO_CUDA_ENTRY STV_DEFAULT"
_Z23parsinv_residual_kerneliiPiS_S_PdS_S_S0_S0_:
.text._Z23parsinv_residual_kerneliiPiS_S_PdS_S_S0_S0_:
        /* <DEDUP_REMOVED lines=10> */
[----:B------:R-:W2:Y:S08]  /*00a0*/  LDC.64 R8, c[0x0][0x388] ;  /* 0x0000e200ff087b82 */ /* 0x000eb00000000a00 */
[----:B------:R-:W3:Y:S01]  /*00b0*/  LDC.64 R4, c[0x0][0x398] ;  /* 0x0000e600ff047b82 */ /* 0x000ee20000000a00 */
[----:B0-----:R-:W-:-:S05]  /*00c0*/  IMAD.WIDE R2, R0, 0x4, R2 ;  /* 0x0000000400027825 */ /* 0x001fca00078e0202 */
[----:B-1----:R-:W2:Y:S01]  /*00d0*/  LDG.E R14, desc[UR4][R2.64] ;  /* 0x00000004020e7981 */ /* 0x002ea2000c1e1900 */
[----:B---3--:R-:W-:-:S05]  /*00e0*/  IMAD.WIDE R4, R0, 0x4, R4 ;  /* 0x0000000400047825 */ /* 0x008fca00078e0204 */
[----:B------:R0:W5:Y:S01]  /*00f0*/  LDG.E R19, desc[UR4][R4.64] ;  /* 0x0000000404137981 */ /* 0x000162000c1e1900 */
[----:B--2---:R-:W-:-:S05]  /*0100*/  IMAD.WIDE R8, R14, 0x4, R8 ;  /* 0x000000040e087825 */ /* 0x004fca00078e0208 */
[----:B------:R-:W2:Y:S04]  /*0110*/  LDG.E R21, desc[UR4][R8.64] ;  /* 0x0000000408157981 */ /* 0x000ea8000c1e1900 */
[----:B------:R-:W2:Y:S01]  /*0120*/  LDG.E R15, desc[UR4][R8.64+0x4] ;  /* 0x00000404080f7981 */ /* 0x000ea2000c1e1900 */
[----:B------:R-:W-:Y:S01]  /*0130*/  BSSY.RECONVERGENT B0, `(.L_x_2) ;  /* 0x0000028000007945 */ /* 0x000fe20003800200 */
[----:B------:R-:W-:Y:S02]  /*0140*/  CS2R R6, SRZ ;  /* 0x0000000000067805 */ /* 0x000fe4000001ff00 */
[----:B--2---:R-:W-:-:S13]  /*0150*/  ISETP.GE.AND P0, PT, R21, R15, PT ;  /* 0x0000000f1500720c */ /* 0x004fda0003f06270 */
[----:B0-----:R-:W-:Y:S05]  /*0160*/  @P0 BRA `(.L_x_3) ;  /* 0x0000000000900947 */ /* 0x001fea0003800000 */
[----:B------:R-:W0:Y:S08]  /*0170*/  LDC.64 R8, c[0x0][0x3a8] ;  /* 0x0000ea00ff087b82 */ /* 0x000e300000000a00 */
[----:B------:R-:W1:Y:S08]  /*0180*/  LDC.64 R4, c[0x0][0x398] ;  /* 0x0000e600ff047b82 */ /* 0x000e700000000a00 */
[----:B------:R-:W2:Y:S01]  /*0190*/  LDC.64 R2, c[0x0][0x3b0] ;  /* 0x0000ec00ff027b82 */ /* 0x000ea20000000a00 */
[----:B0----5:R-:W-:-:S05]  /*01a0*/  IMAD.WIDE R8, R19, 0x4, R8 ;  /* 0x0000000413087825 */ /* 0x021fca00078e0208 */
[----:B------:R0:W5:Y:S04]  /*01b0*/  LDG.E R17, desc[UR4][R8.64] ;  /* 0x0000000408117981 */ /* 0x000168000c1e1900 */
[----:B------:R0:W5:Y:S01]  /*01c0*/  LDG.E R16, desc[UR4][R8.64+0x4] ;  /* 0x0000040408107981 */ /* 0x000162000c1e1900 */
[----:B-1----:R-:W-:-:S07]  /*01d0*/  CS2R R6, SRZ ;  /* 0x0000000000067805 */ /* 0x002fce000001ff00 */
.L_x_4:
[----:B-----5:R-:W-:-:S13]  /*01e0*/  ISETP.GE.AND P0, PT, R17, R16, PT ;  /* 0x000000101100720c */ /* 0x020fda0003f06270 */
[----:B------:R-:W-:Y:S05]  /*01f0*/  @P0 BRA `(.L_x_3) ;  /* 0x00000000006c0947 */ /* 0x000fea0003800000 */
[----:B--2---:R-:W-:-:S04]  /*0200*/  IMAD.WIDE R22, R17, 0x4, R2 ;  /* 0x0000000411167825 */ /* 0x004fc800078e0202 */
[----:B------:R-:W-:Y:S02]  /*0210*/  IMAD.WIDE R24, R21, 0x4, R4 ;  /* 0x0000000415187825 */ /* 0x000fe400078e0204 */
[----:B------:R-:W2:Y:S04]  /*0220*/  LDG.E R23, desc[UR4][R22.64] ;  /* 0x0000000416177981 */ /* 0x000ea8000c1e1900 */
[----:B------:R-:W2:Y:S02]  /*0230*/  LDG.E R18, desc[UR4][R24.64] ;  /* 0x0000000418127981 */ /* 0x000ea4000c1e1900 */
[----:B--2---:R-:W-:-:S13]  /*0240*/  ISETP.NE.AND P0, PT, R18, R23, PT ;  /* 0x000000171200720c */ /* 0x004fda0003f05270 */
[----:B0-----:R-:W0:Y:S08]  /*0250*/  @!P0 LDC.64 R8, c[0x0][0x3a0] ;  /* 0x0000e800ff088b82 */ /* 0x001e300000000a00 */
[----:B------:R-:W1:Y:S01]  /*0260*/  @!P0 LDC.64 R10, c[0x0][0x3b8] ;  /* 0x0000ee00ff0a8b82 */ /* 0x000e620000000a00 */
[----:B0-----:R-:W-:-:S06]  /*0270*/  @!P0 IMAD.WIDE R8, R21, 0x8, R8 ;  /* 0x0000000815088825 */ /* 0x001fcc00078e0208 */
[----:B------:R-:W2:Y:S01]  /*0280*/  @!P0 LDG.E.64 R8, desc[UR4][R8.64] ;  /* 0x0000000408088981 */ /* 0x000ea2000c1e1b00 */
[----:B-1----:R-:W-:-:S06]  /*0290*/  @!P0 IMAD.WIDE R10, R17, 0x8, R10 ;  /* 0x00000008110a8825 */ /* 0x002fcc00078e020a */
[----:B------:R-:W2:Y:S01]  /*02a0*/  @!P0 LDG.E.64 R10, desc[UR4][R10.64] ;  /* 0x000000040a0a8981 */ /* 0x000ea2000c1e1b00 */
[----:B------:R-:W-:Y:S01]  /*02b0*/  ISETP.GT.AND P1, PT, R18, R23, PT ;  /* 0x000000171200720c */ /* 0x000fe20003f24270 */
[----:B------:R-:W-:Y:S01]  /*02c0*/  VIADD R20, R21, 0x1 ;  /* 0x0000000115147836 */ /* 0x000fe20000000000 */
[----:B------:R-:W-:-:S11]  /*02d0*/  CS2R R12, SRZ ;  /* 0x00000000000c7805 */ /* 0x000fd6000001ff00 */
[----:B------:R-:W-:-:S05]  /*02e0*/  @P1 IMAD.MOV R20, RZ, RZ, R21 ;  /* 0x000000ffff141224 */ /* 0x000fca00078e0215 */
[----:B------:R-:W-:Y:S01]  /*02f0*/  ISETP.GE.AND P2, PT, R20, R15, PT ;  /* 0x0000000f1400720c */ /* 0x000fe20003f46270 */
[----:B------:R-:W-:Y:S01]  /*0300*/  VIADD R22, R17, 0x1 ;  /* 0x0000000111167836 */ /* 0x000fe20000000000 */
[CC--:B------:R-:W-:Y:S01]  /*0310*/  ISETP.NE.AND P1, PT, R18.reuse, R23.reuse, PT ;  /* 0x000000171200720c */ /* 0x0c0fe20003f25270 */
[----:B------:R-:W-:Y:S01]  /*0320*/  IMAD.MOV.U32 R21, RZ, RZ, R20 ;  /* 0x000000ffff157224 */ /* 0x000fe200078e0014 */
[----:B--2---:R-:W-:Y:S01]  /*0330*/  @!P0 DMUL R12, R8, R10 ;  /* 0x0000000a080c8228 */ /* 0x004fe20000000000 */
[----:B------:R-:W-:-:S07]  /*0340*/  ISETP.GE.AND P0, PT, R18, R23, PT ;  /* 0x000000171200720c */ /* 0x000fce0003f06270 */
[----:B------:R-:W-:-:S06]  /*0350*/  DADD R12, R6, R12 ;  /* 0x00000000060c7229 */ /* 0x000fcc000000000c */
[----:B------:R-:W-:-:S04]  /*0360*/  @!P0 IMAD.MOV R22, RZ, RZ, R17 ;  /* 0x000000ffff168224 */ /* 0x000fc800078e0211 */
[----:B------:R-:W-:Y:S01]  /*0370*/  FSEL R6, R12, R6, !P1 ;  /* 0x000000060c067208 */ /* 0x000fe20004800000 */
[----:B------:R-:W-:Y:S01]  /*0380*/  IMAD.MOV.U32 R17, RZ, RZ, R22 ;  /* 0x000000ffff117224 */ /* 0x000fe200078e0016 */
[----:B------:R-:W-:Y:S01]  /*0390*/  FSEL R7, R13, R7, !P1 ;  /* 0x000000070d077208 */ /* 0x000fe20004800000 */
[----:B------:R-:W-:Y:S06]  /*03a0*/  @!P2 BRA `(.L_x_4) ;  /* 0xfffffffc008ca947 */ /* 0x000fec000383ffff */
.L_x_3:
[----:B------:R-:W-:Y:S05]  /*03b0*/  BSYNC.RECONVERGENT B0 ;  /* 0x0000000000007941 */ /* 0x000fea0003800200 */
.L_x_2:
[----:B0-----:R-:W0:Y:S01]  /*03c0*/  LDC.64 R8, c[0x0][0x3c0] ;  /* 0x0000f000ff087b82 */ /* 0x001e220000000a00 */
[----:B--2---:R-:W-:Y:S01]  /*03d0*/  DADD R2, R6, -1 ;  /* 0xbff0000006027429 */ /* 0x004fe20000000000 */
[----:B-----5:R-:W-:-:S09]  /*03e0*/  ISETP.NE.AND P0, PT, R14, R19, PT ;  /* 0x000000130e00720c */ /* 0x020fd20003f05270 */
[----:B------:R-:W-:Y:S02]  /*03f0*/  FSEL R4, R2, R6, !P0 ;  /* 0x0000000602047208 */ /* 0x000fe40004000000 */
[----:B------:R-:W-:Y:S01]  /*0400*/  FSEL R5, R3, R7, !P0 ;  /* 0x0000000703057208 */ /* 0x000fe20004000000 */
[----:B0-----:R-:W-:-:S05]  /*0410*/  IMAD.WIDE R2, R0, 0x8, R8 ;  /* 0x0000000800027825 */ /* 0x001fca00078e0208 */
[----:B------:R-:W-:Y:S01]  /*0420*/  STG.E.64 desc[UR4][R2.64], R4 ;  /* 0x0000000402007986 */ /* 0x000fe2000c101b04 */
[----:B------:R-:W-:Y:S05]  /*0430*/  EXIT ;  /* 0x000000000000794d */ /* 0x000fea0003800000 */
.L_x_5:
        /* <DEDUP_REMOVED lines=12> */
.L_x_24:


//--------------------- .text._Z14parsinv_kerneliiPKiS0_PKdiS0_S0_S0_PdS3_ --------------------------
	.section	.text._Z14parsinv_kerneliiPKiS0_PKdiS0_S0_S0_PdS3_,"ax",@progbits
	.align	128
        .global         _Z14parsinv_kerneliiPKiS0_PKdiS0_S0_S0_PdS3_
        .type           _Z14parsinv_kerneliiPKiS0_PKdiS0_S0_S0_PdS3_,@function
        .size           _Z14parsinv_kerneliiPKiS0_PKdiS0_S0_S0_PdS3_,(.L_x_22 - _Z14parsinv_kerneliiPKiS0_PKdiS0_S0_S0_PdS3_)
        .other          _Z14parsinv_kerneliiPKiS0_PKdiS0_S0_S0_PdS3_,@"STO_CUDA_ENTRY STV_DEFAULT"
_Z14parsinv_kerneliiPKiS0_PKdiS0_S0_S0_PdS3_:
.text._Z14parsinv_kerneliiPKiS0_PKdiS0_S0_S0_PdS3_:
        /* <DEDUP_REMOVED lines=12> */
[----:B-1----:R-:W3:Y:S01]  /*00c0*/  LDG.E R2, desc[UR4][R4.64] ;  /* 0x0000000404027981 */ /* 0x002ee2000c1e1900 */
[----:B--2---:R-:W-:-:S05]  /*00d0*/  IMAD.WIDE R6, R0, 0x4, R6 ;  /* 0x0000000400067825 */ /* 0x004fca00078e0206 */
[----:B------:R-:W3:Y:S02]  /*00e0*/  LDG.E R3, desc[UR4][R6.64] ;  /* 0x0000000406037981 */ /* 0x000ee4000c1e1900 */
[----:B---3--:R-:W-:-:S13]  /*00f0*/  ISETP.GT.AND P0, PT, R2, R3, PT ;  /* 0x000000030200720c */ /* 0x008fda0003f04270 */
[----:B------:R-:W-:Y:S05]  /*0100*/  @P0 EXIT ;  /* 0x000000000000094d */ /* 0x000fea0003800000 */
[----:B------:R-:W0:Y:S08]  /*0110*/  LDC.64 R6, c[0x0][0x388] ;  /* 0x0000e200ff067b82 */ /* 0x000e300000000a00 */
[----:B------:R-:W1:Y:S08]  /*0120*/  LDC.64 R14, c[0x0][0x398] ;  /* 0x0000e600ff0e7b82 */ /* 0x000e700000000a00 */
[----:B------:R-:W2:Y:S01]  /*0130*/  LDC.64 R10, c[0x0][0x3a8] ;  /* 0x0000ea00ff0a7b82 */ /* 0x000ea20000000a00 */
[----:B0-----:R-:W-:-:S05]  /*0140*/  IMAD.WIDE R6, R2, 0x4, R6 ;  /* 0x0000000402067825 */ /* 0x001fca00078e0206 */
[----:B------:R-:W1:Y:S04]  /*0150*/  LDG.E R5, desc[UR4][R6.64] ;  /* 0x0000000406057981 */ /* 0x000e68000c1e1900 */
[----:B------:R-:W3:Y:S01]  /*0160*/  LDG.E R4, desc[UR4][R6.64+0x4] ;  /* 0x0000040406047981 */ /* 0x000ee2000c1e1900 */
[----:B-1----:R-:W-:-:S06]  /*0170*/  IMAD.WIDE R14, R5, 0x8, R14 ;  /* 0x00000008050e7825 */ /* 0x002fcc00078e020e */
[----:B------:R-:W5:Y:S01]  /*0180*/  LDG.E.64 R14, desc[UR4][R14.64] ;  /* 0x000000040e0e7981 */ /* 0x000f62000c1e1b00 */
[----:B------:R-:W-:Y:S01]  /*0190*/  VIADD R17, R5, 0x1 ;  /* 0x0000000105117836 */ /* 0x000fe20000000000 */
[----:B------:R-:W-:Y:S01]  /*01a0*/  BSSY.RECONVERGENT B0, `(.L_x_6) ;  /* 0x0000029000007945 */ /* 0x000fe20003800200 */
[----:B------:R-:W-:Y:S01]  /*01b0*/  CS2R R12, SRZ ;  /* 0x00000000000c7805 */ /* 0x000fe2000001ff00 */
[----:B--2---:R-:W-:Y:S02]  /*01c0*/  IMAD.WIDE R10, R3, 0x4, R10 ;  /* 0x00000004030a7825 */ /* 0x004fe400078e020a */
[----:B---3--:R-:W-:-:S13]  /*01d0*/  ISETP.GE.AND P0, PT, R17, R4, PT ;  /* 0x000000041100720c */ /* 0x008fda0003f06270 */
[----:B------:R-:W-:Y:S05]  /*01e0*/  @P0 BRA `(.L_x_7) ;  /* 0x0000000000900947 */ /* 0x000fea0003800000 */
[----:B------:R-:W2:Y:S01]  /*01f0*/  LDG.E R22, desc[UR4][R10.64] ;  /* 0x000000040a167981 */ /* 0x000ea2000c1e1900 */
[----:B------:R-:W0:Y:S03]  /*0200*/  LDC.64 R8, c[0x0][0x3b8] ;  /* 0x0000ee00ff087b82 */ /* 0x000e260000000a00 */
[----:B------:R1:W5:Y:S01]  /*0210*/  LDG.E R5, desc[UR4][R10.64+0x4] ;  /* 0x000004040a057981 */ /* 0x000362000c1e1900 */
[----:B------:R-:W-:Y:S01]  /*0220*/  IMAD.MOV.U32 R7, RZ, RZ, R17 ;  /* 0x000000ffff077224 */ /* 0x000fe200078e0011 */
[----:B------:R-:W-:Y:S01]  /*0230*/  CS2R R12, SRZ ;  /* 0x00000000000c7805 */ /* 0x000fe2000001ff00 */
[----:B012---:R-:W-:-:S07]  /*0240*/  VIADD R22, R22, 0x1 ;  /* 0x0000000116167836 */ /* 0x007fce0000000000 */
.L_x_8:
[----:B-----5:R-:W-:-:S13]  /*0250*/  ISETP.GE.AND P0, PT, R22, R5, PT ;  /* 0x000000051600720c */ /* 0x020fda0003f06270 */
[----:B------:R-:W-:Y:S05]  /*0260*/  @P0 BRA `(.L_x_7) ;  /* 0x0000000000700947 */ /* 0x000fea0003800000 */
[----:B------:R-:W0:Y:S01]  /*0270*/  LDC.64 R24, c[0x0][0x390] ;  /* 0x0000e400ff187b82 */ /* 0x000e220000000a00 */
[----:B------:R-:W-:-:S05]  /*0280*/  IMAD.WIDE R26, R22, 0x4, R8 ;  /* 0x00000004161a7825 */ /* 0x000fca00078e0208 */
[----:B------:R-:W2:Y:S01]  /*0290*/  LDG.E R6, desc[UR4][R26.64] ;  /* 0x000000041a067981 */ /* 0x000ea2000c1e1900 */
[----:B0-----:R-:W-:-:S05]  /*02a0*/  IMAD.WIDE R24, R7, 0x4, R24 ;  /* 0x0000000407187825 */ /* 0x001fca00078e0218 */
[----:B------:R-:W2:Y:S02]  /*02b0*/  LDG.E R23, desc[UR4][R24.64] ;  /* 0x0000000418177981 */ /* 0x000ea4000c1e1900 */
[----:B--2---:R-:W-:-:S13]  /*02c0*/  ISETP.NE.AND P0, PT, R23, R6, PT ;  /* 0x000000061700720c */ /* 0x004fda0003f05270 */
[----:B------:R-:W0:Y:S08]  /*02d0*/  @!P0 LDC.64 R16, c[0x0][0x398] ;  /* 0x0000e600ff108b82 */ /* 0x000e300000000a00 */
[----:B------:R-:W1:Y:S01]  /*02e0*/  @!P0 LDC.64 R18, c[0x0][0x3c0] ;  /* 0x0000f000ff128b82 */ /* 0x000e620000000a00 */
[----:B0-----:R-:W-:-:S06]  /*02f0*/  @!P0 IMAD.WIDE R16, R7, 0x8, R16 ;  /* 0x0000000807108825 */ /* 0x001fcc00078e0210 */
[----:B------:R-:W2:Y:S01]  /*0300*/  @!P0 LDG.E.64 R16, desc[UR4][R16.64] ;  /* 0x0000000410108981 */ /* 0x000ea2000c1e1b00 */
[----:B-1----:R-:W-:-:S06]  /*0310*/  @!P0 IMAD.WIDE R18, R22, 0x8, R18 ;  /* 0x0000000816128825 */ /* 0x002fcc00078e0212 */
[----:B------:R-:W2:Y:S01]  /*0320*/  @!P0 LDG.E.64 R18, desc[UR4][R18.64] ;  /* 0x0000000412128981 */ /* 0x000ea2000c1e1b00 */
[----:B------:R-:W-:Y:S02]  /*0330*/  ISETP.GT.AND P1, PT, R23, R6, PT ;  /* 0x000000061700720c */ /* 0x000fe40003f24270 */
[----:B------:R-:W-:Y:S02]  /*0340*/  IADD3 R25, PT, PT, R7, 0x1, RZ ;  /* 0x0000000107197810 */ /* 0x000fe40007ffe0ff */
[----:B------:R-:W-:-:S09]  /*0350*/  CS2R R20, SRZ ;  /* 0x0000000000147805 */ /* 0x000fd2000001ff00 */
[----:B------:R-:W-:-:S05]  /*0360*/  @P1 IMAD.MOV R25, RZ, RZ, R7 ;  /* 0x000000ffff191224 */ /* 0x000fca00078e0207 */
[----:B------:R-:W-:Y:S01]  /*0370*/  ISETP.GE.AND P2, PT, R25, R4, PT ;  /* 0x000000041900720c */ /* 0x000fe20003f46270 */
[----:B------:R-:W-:Y:S01]  /*0380*/  VIADD R24, R22, 0x1 ;  /* 0x0000000116187836 */ /* 0x000fe20000000000 */
[CC--:B------:R-:W-:Y:S02]  /*0390*/  ISETP.NE.AND P1, PT, R23.reuse, R6.reuse, PT ;  /* 0x000000061700720c */ /* 0x0c0fe40003f25270 */
[----:B------:R-:W-:Y:S01]  /*03a0*/  MOV R7, R25 ;  /* 0x0000001900077202 */ /* 0x000fe20000000f00 */
        /* <DEDUP_REMOVED lines=8> */
.L_x_7:
[----:B------:R-:W-:Y:S05]  /*0430*/  BSYNC.RECONVERGENT B0 ;  /* 0x0000000000007941 */ /* 0x000fea0003800200 */
.L_x_6:
[----:B-----5:R-:W0:Y:S01]  /*0440*/  MUFU.RCP64H R5, R15 ;  /* 0x0000000f00057308 */ /* 0x020e220000001800 */
[----:B------:R-:W-:Y:S01]  /*0450*/  VIADD R4, R15, 0x300402 ;  /* 0x003004020f047836 */ /* 0x000fe20000000000 */
[----:B------:R-:W-:Y:S04]  /*0460*/  BSSY.RECONVERGENT B0, `(.L_x_9) ;  /* 0x0000010000007945 */ /* 0x000fe80003800200 */
[----:B------:R-:W-:Y:S01]  /*0470*/  FSETP.GEU.AND P0, PT, |R4|, 5.8789094863358348022e-39, PT ;  /* 0x004004020400780b */ /* 0x000fe20003f0e200 */
[----:B0-----:R-:W-:-:S08]  /*0480*/  DFMA R6, -R14, R4, 1 ;  /* 0x3ff000000e06742b */ /* 0x001fd00000000104 */
[----:B------:R-:W-:-:S08]  /*0490*/  DFMA R6, R6, R6, R6 ;  /* 0x000000060606722b */ /* 0x000fd00000000006 */
[----:B------:R-:W-:-:S08]  /*04a0*/  DFMA R6, R4, R6, R4 ;  /* 0x000000060406722b */ /* 0x000fd00000000004 */
[----:B------:R-:W-:-:S08]  /*04b0*/  DFMA R8, -R14, R6, 1 ;  /* 0x3ff000000e08742b */ /* 0x000fd00000000106 */
[----:B------:R-:W-:Y:S01]  /*04c0*/  DFMA R6, R6, R8, R6 ;  /* 0x000000080606722b */ /* 0x000fe20000000006 */
[----:B------:R-:W-:Y:S10]  /*04d0*/  @P0 BRA `(.L_x_10) ;  /* 0x0000000000200947 */ /* 0x000ff40003800000 */
[----:B------:R-:W-:Y:S01]  /*04e0*/  LOP3.LUT R4, R15, 0x7fffffff, RZ, 0xc0, !PT ;  /* 0x7fffffff0f047812 */ /* 0x000fe200078ec0ff */
[----:B------:R-:W-:Y:S01]  /*04f0*/  IMAD.MOV.U32 R5, RZ, RZ, R15 ;  /* 0x000000ffff057224 */ /* 0x000fe200078e000f */
[----:B------:R-:W-:Y:S02]  /*0500*/  MOV R7, R14 ;  /* 0x0000000e00077202 */ /* 0x000fe40000000f00 */
[----:B------:R-:W-:Y:S01]  /*0510*/  MOV R6, 0x540 ;  /* 0x0000054000067802 */ /* 0x000fe20000000f00 */
[----:B------:R-:W-:-:S07]  /*0520*/  VIADD R16, R4, 0xfff00000 ;  /* 0xfff0000004107836 */ /* 0x000fce0000000000 */
[----:B------:R-:W-:Y:S05]  /*0530*/  CALL.REL.NOINC `($__internal_0_$__cuda_sm20_dblrcp_rn_slowpath_v3) ;  /* 0x0000000000e47944 */ /* 0x000fea0003c00000 */
[----:B------:R-:W-:Y:S01]  /*0540*/  MOV R6, R4 ;  /* 0x0000000400067202 */ /* 0x000fe20000000f00 */
[----:B------:R-:W-:-:S07]  /*0550*/  IMAD.MOV.U32 R7, RZ, RZ, R5 ;  /* 0x000000ffff077224 */ /* 0x000fce00078e0005 */
.L_x_10:
[----:B------:R-:W-:Y:S05]  /*0560*/  BSYNC.RECONVERGENT B0 ;  /* 0x0000000000007941 */ /* 0x000fea0003800200 */
.L_x_9:
[----:B------:R-:W-:Y:S01]  /*0570*/  ISETP.NE.AND P0, PT, R2, R3, PT ;  /* 0x000000030200720c */ /* 0x000fe20003f05270 */
[----:B------:R-:W-:-:S12]  /*0580*/  DMUL R12, R6, R12 ;  /* 0x0000000c060c7228 */ /* 0x000fd80000000000 */
[----:B------:R-:W-:Y:S05]  /*0590*/  @P0 BRA `(.L_x_11) ;  /* 0x00000000005c0947 */ /* 0x000fea0003800000 */
[----:B------:R-:W-:Y:S01]  /*05a0*/  DMUL R14, R14, R14 ;  /* 0x0000000e0e0e7228 */ /* 0x000fe20000000000 */
[----:B------:R-:W-:Y:S05]  /*05b0*/  BSSY.RECONVERGENT B0, `(.L_x_12) ;  /* 0x0000010000007945 */ /* 0x000fea0003800200 */
[----:B------:R-:W0:Y:S04]  /*05c0*/  MUFU.RCP64H R3, R15 ;  /* 0x0000000f00037308 */ /* 0x000e280000001800 */
[----:B------:R-:W-:-:S05]  /*05d0*/  VIADD R2, R15, 0x300402 ;  /* 0x003004020f027836 */ /* 0x000fca0000000000 */
        /* <DEDUP_REMOVED lines=13> */
.L_x_13:
[----:B------:R-:W-:Y:S05]  /*06b0*/  BSYNC.RECONVERGENT B0 ;  /* 0x0000000000007941 */ /* 0x000fea0003800200 */
.L_x_12:
[----:B------:R-:W0:Y:S01]  /*06c0*/  LDC.64 R2, c[0x0][0x3c0] ;  /* 0x0000f000ff027b82 */ /* 0x000e220000000a00 */
[----:B------:R-:W-:Y:S01]  /*06d0*/  DADD R4, -R12, R4 ;  /* 0x000000000c047229 */ /* 0x000fe20000000104 */
[----:B0-----:R-:W-:-:S06]  /*06e0*/  IMAD.WIDE R2, R0, 0x8, R2 ;  /* 0x0000000800027825 */ /* 0x001fcc00078e0202 */
[----:B------:R-:W-:Y:S01]  /*06f0*/  STG.E.64 desc[UR4][R2.64], R4 ;  /* 0x0000000402007986 */ /* 0x000fe2000c101b04 */
[----:B------:R-:W-:Y:S05]  /*0700*/  EXIT ;  /* 0x000000000000794d */ /* 0x000fea0003800000 */
.L_x_11:
[----:B------:R-:W0:Y:S01]  /*0710*/  LDC.64 R6, c[0x0][0x3c0] ;  /* 0x0000f000ff067b82 */ /* 0x000e220000000a00 */
[----:B------:R-:W-:Y:S01]  /*0720*/  DADD R4, -RZ, -R12 ;  /* 0x00000000ff047229 */ /* 0x000fe2000000090c */
[----:B0-----:R-:W-:-:S06]  /*0730*/  IMAD.WIDE R6, R0, 0x8, R6 ;  /* 0x0000000800067825 */ /* 0x001fcc00078e0206 */
[----:B------:R0:W-:Y:S04]  /*0740*/  STG.E.64 desc[UR4][R6.64], R4 ;  /* 0x0000000406007986 */ /* 0x0001e8000c101b04 */
[----:B------:R-:W2:Y:S04]  /*0750*/  LDG.E R0, desc[UR4][R10.64] ;  /* 0x000000040a007981 */ /* 0x000ea8000c1e1900 */
[----:B------:R-:W2:Y:S02]  /*0760*/  LDG.E R3, desc[UR4][R10.64+0x4] ;  /* 0x000004040a037981 */ /* 0x000ea4000c1e1900 */
[----:B--2---:R-:W-:-:S13]  /*0770*/  ISETP.GE.AND P0, PT, R0, R3, PT ;  /* 0x000000030000720c */ /* 0x004fda0003f06270 */
[----:B0-----:R-:W-:Y:S05]  /*0780*/  @P0 EXIT ;  /* 0x000000000000094d */ /* 0x001fea0003800000 */
[----:B------:R-:W0:Y:S08]  /*0790*/  LDC.64 R4, c[0x0][0x3b8] ;  /* 0x0000ee00ff047b82 */ /* 0x000e300000000a00 */
[----:B------:R-:W1:Y:S01]  /*07a0*/  LDC.64 R6, c[0x0][0x3b8] ;  /* 0x0000ee00ff067b82 */ /* 0x000e620000000a00 */
[----:B0-----:R-:W-:-:S06]  /*07b0*/  IMAD.WIDE R4, R0, 0x4, R4 ;  /* 0x0000000400047825 */ /* 0x001fcc00078e0204 */
[----:B------:R-:W2:Y:S01]  /*07c0*/  LDG.E R5, desc[UR4][R4.64] ;  /* 0x0000000404057981 */ /* 0x000ea2000c1e1900 */
[----:B------:R-:W-:Y:S01]  /*07d0*/  BSSY.RECONVERGENT B0, `(.L_x_14) ;  /* 0x000000a000007945 */ /* 0x000fe20003800200 */
[----:B--2---:R-:W-:-:S13]  /*07e0*/  ISETP.NE.AND P0, PT, R5, R2, PT ;  /* 0x000000020500720c */ /* 0x004fda0003f05270 */
[----:B-1----:R-:W-:Y:S05]  /*07f0*/  @!P0 BRA `(.L_x_15) ;  /* 0x00000000001c8947 */ /* 0x002fea0003800000 */
.L_x_16:
[----:B------:R-:W-:-:S04]  /*0800*/  IADD3 R0, PT, PT, R0, 0x1, RZ ;  /* 0x0000000100007810 */ /* 0x000fc80007ffe0ff */
[----:B------:R-:W-:-:S13]  /*0810*/  ISETP.GE.AND P0, PT, R0, R3, PT ;  /* 0x000000030000720c */ /* 0x000fda0003f06270 */
[----:B------:R-:W-:Y:S05]  /*0820*/  @P0 EXIT ;  /* 0x000000000000094d */ /* 0x000fea0003800000 */
[----:B------:R-:W-:-:S06]  /*0830*/  IMAD.WIDE R4, R0, 0x4, R6 ;  /* 0x0000000400047825 */ /* 0x000fcc00078e0206 */
[----:B------:R-:W2:Y:S02]  /*0840*/  LDG.E R5, desc[UR4][R4.64] ;  /* 0x0000000404057981 */ /* 0x000ea4000c1e1900 */
[----:B--2---:R-:W-:-:S13]  /*0850*/  ISETP.NE.AND P0, PT, R5, R2, PT ;  /* 0x000000020500720c */ /* 0x004fda0003f05270 */
[----:B------:R-:W-:Y:S05]  /*0860*/  @P0 BRA `(.L_x_16) ;  /* 0xfffffffc00e40947 */ /* 0x000fea000383ffff */
.L_x_15:
[----:B------:R-:W-:Y:S05]  /*0870*/  BSYNC.RECONVERGENT B0 ;  /* 0x0000000000007941 */ /* 0x000fea0003800200 */
.L_x_14:
[----:B------:R-:W0:Y:S01]  /*0880*/  LDC.64 R2, c[0x0][0x3c0] ;  /* 0x0000f000ff027b82 */ /* 0x000e220000000a00 */
[----:B------:R-:W-:Y:S01]  /*0890*/  DADD R12, -RZ, -R12 ;  /* 0x00000000ff0c7229 */ /* 0x000fe2000000090c */
[----:B0-----:R-:W-:-:S06]  /*08a0*/  IMAD.WIDE R2, R0, 0x8, R2 ;  /* 0x0000000800027825 */ /* 0x001fcc00078e0202 */
[----:B------:R-:W-:Y:S01]  /*08b0*/  STG.E.64 desc[UR4][R2.64], R12 ;  /* 0x0000000c02007986 */ /* 0x000fe2000c101b04 */
[----:B------:R-:W-:Y:S05]  /*08c0*/  EXIT ;  /* 0x000000000000794d */ /* 0x000fea0003800000 */
        .weak           $__internal_0_$__cuda_sm20_dblrcp_rn_slowpath_v3
        .type           $__internal_0_$__cuda_sm20_dblrcp_rn_slowpath_v3,@function
        .size           $__internal_0_$__cuda_sm20_dblrcp_rn_slowpath_v3,(.L_x_22 - $__internal_0_$__cuda_sm20_dblrcp_rn_slowpath_v3)
$__internal_0_$__cuda_sm20_dblrcp_rn_slowpath_v3:
[----:B------:R-:W-:Y:S01]  /*08d0*/  IMAD.MOV.U32 R4, RZ, RZ, R7 ;  /* 0x000000ffff047224 */ /* 0x000fe200078e0007 */
[----:B------:R-:W-:Y:S05]  /*08e0*/  BSSY.RECONVERGENT B1, `(.L_x_17) ;  /* 0x0000024000017945 */ /* 0x000fea0003800200 */
[----:B------:R-:W-:-:S14]  /*08f0*/  DSETP.GTU.AND P0, PT, |R4|, +INF , PT ;  /* 0x7ff000000400742a */ /* 0x000fdc0003f0c200 */
[----:B------:R-:W-:Y:S05]  /*0900*/  @P0 BRA `(.L_x_18) ;  /* 0x00000000007c0947 */ /* 0x000fea0003800000 */
[----:B------:R-:W-:-:S05]  /*0910*/  LOP3.LUT R17, R5, 0x7fffffff, RZ, 0xc0, !PT ;  /* 0x7fffffff05117812 */ /* 0x000fca00078ec0ff */
[----:B------:R-:W-:-:S05]  /*0920*/  VIADD R7, R17, 0xffffffff ;  /* 0xffffffff11077836 */ /* 0x000fca0000000000 */
[----:B------:R-:W-:-:S13]  /*0930*/  ISETP.GE.U32.AND P0, PT, R7, 0x7fefffff, PT ;  /* 0x7fefffff0700780c */ /* 0x000fda0003f06070 */
[----:B------:R-:W-:Y:S02]  /*0940*/  @P0 LOP3.LUT R9, R5, 0x7ff00000, RZ, 0x3c, !PT ;  /* 0x7ff0000005090812 */ /* 0x000fe400078e3cff */
[----:B------:R-:W-:Y:S01]  /*0950*/  @P0 MOV R8, RZ ;  /* 0x000000ff00080202 */ /* 0x000fe20000000f00 */
[----:B------:R-:W-:Y:S06]  /*0960*/  @P0 BRA `(.L_x_19) ;  /* 0x00000000006c0947 */ /* 0x000fec0003800000 */
[----:B------:R-:W-:-:S13]  /*0970*/  ISETP.GE.U32.AND P0, PT, R17, 0x1000001, PT ;  /* 0x010000011100780c */ /* 0x000fda0003f06070 */
[----:B------:R-:W-:Y:S05]  /*0980*/  @!P0 BRA `(.L_x_20) ;  /* 0x0000000000348947 */ /* 0x000fea0003800000 */
[----:B------:R-:W-:Y:S02]  /*0990*/  VIADD R9, R5, 0xc0200000 ;  /* 0xc020000005097836 */ /* 0x000fe40000000000 */
[----:B------:R-:W-:Y:S02]  /*09a0*/  IMAD.MOV.U32 R8, RZ, RZ, R4 ;  /* 0x000000ffff087224 */ /* 0x000fe400078e0004 */
[----:B------:R-:W0:Y:S04]  /*09b0*/  MUFU.RCP64H R17, R9 ;  /* 0x0000000900117308 */ /* 0x000e280000001800 */
[----:B0-----:R-:W-:-:S08]  /*09c0*/  DFMA R18, -R8, R16, 1 ;  /* 0x3ff000000812742b */ /* 0x001fd00000000110 */
[----:B------:R-:W-:-:S08]  /*09d0*/  DFMA R18, R18, R18, R18 ;  /* 0x000000121212722b */ /* 0x000fd00000000012 */
[----:B------:R-:W-:-:S08]  /*09e0*/  DFMA R18, R16, R18, R16 ;  /* 0x000000121012722b */ /* 0x000fd00000000010 */
[----:B------:R-:W-:-:S08]  /*09f0*/  DFMA R16, -R8, R18, 1 ;  /* 0x3ff000000810742b */ /* 0x000fd00000000112 */
[----:B------:R-:W-:-:S08]  /*0a00*/  DFMA R16, R18, R16, R18 ;  /* 0x000000101210722b */ /* 0x000fd00000000012 */
[----:B------:R-:W-:-:S08]  /*0a10*/  DMUL R16, R16, 2.2250738585072013831e-308 ;  /* 0x0010000010107828 */ /* 0x000fd00000000000 */
[----:B------:R-:W-:-:S08]  /*0a20*/  DFMA R4, -R4, R16, 1 ;  /* 0x3ff000000404742b */ /* 0x000fd00000000110 */
[----:B------:R-:W-:-:S08]  /*0a30*/  DFMA R4, R4, R4, R4 ;  /* 0x000000040404722b */ /* 0x000fd00000000004 */
[----:B------:R-:W-:Y:S01]  /*0a40*/  DFMA R8, R16, R4, R16 ;  /* 0x000000041008722b */ /* 0x000fe20000000010 */
[----:B------:R-:W-:Y:S10]  /*0a50*/  BRA `(.L_x_19) ;  /* 0x0000000000307947 */ /* 0x000ff40003800000 */
.L_x_20:
[----:B------:R-:W-:Y:S01]  /*0a60*/  DMUL R4, R4, 8.11296384146066816958e+31 ;  /* 0x4690000004047828 */ /* 0x000fe20000000000 */
[----:B------:R-:W-:-:S05]  /*0a70*/  MOV R8, R16 ;  /* 0x0000001000087202 */ /* 0x000fca0000000f00 */
[----:B------:R-:W0:Y:S02]  /*0a80*/  MUFU.RCP64H R9, R5 ;  /* 0x0000000500097308 */ /* 0x000e240000001800 */
[----:B0-----:R-:W-:-:S08]  /*0a90*/  DFMA R16, -R4, R8, 1 ;  /* 0x3ff000000410742b */ /* 0x001fd00000000108 */
[----:B------:R-:W-:-:S08]  /*0aa0*/  DFMA R16, R16, R16, R16 ;  /* 0x000000101010722b */ /* 0x000fd00000000010 */
[----:B------:R-:W-:-:S08]  /*0ab0*/  DFMA R16, R8, R16, R8 ;  /* 0x000000100810722b */ /* 0x000fd00000000008 */
[----:B------:R-:W-:-:S08]  /*0ac0*/  DFMA R8, -R4, R16, 1 ;  /* 0x3ff000000408742b */ /* 0x000fd00000000110 */
[----:B------:R-:W-:-:S08]  /*0ad0*/  DFMA R8, R16, R8, R16 ;  /* 0x000000081008722b */ /* 0x000fd00000000010 */
[----:B------:R-:W-:Y:S01]  /*0ae0*/  DMUL R8, R8, 8.11296384146066816958e+31 ;  /* 0x4690000008087828 */ /* 0x000fe20000000000 */
[----:B------:R-:W-:Y:S10]  /*0af0*/  BRA `(.L_x_19) ;  /* 0x0000000000087947 */ /* 0x000ff40003800000 */
.L_x_18:
[----:B------:R-:W-:Y:S01]  /*0b00*/  LOP3.LUT R9, R5, 0x80000, RZ, 0xfc, !PT ;  /* 0x0008000005097812 */ /* 0x000fe200078efcff */
[----:B------:R-:W-:-:S07]  /*0b10*/  IMAD.MOV.U32 R8, RZ, RZ, R4 ;  /* 0x000000ffff087224 */ /* 0x000fce00078e0004 */
.L_x_19:
[----:B------:R-:W-:Y:S05]  /*0b20*/  BSYNC.RECONVERGENT B1 ;  /* 0x0000000000017941 */ /* 0x000fea0003800200 */
.L_x_17:
[----:B------:R-:W-:Y:S01]  /*0b30*/  IMAD.MOV.U32 R7, RZ, RZ, 0x0 ;  /* 0x00000000ff077424 */ /* 0x000fe200078e00ff */
[----:B------:R-:W-:Y:S01]  /*0b40*/  MOV R5, R9 ;  /* 0x0000000900057202 */ /* 0x000fe20000000f00 */
[----:B------:R-:W-:Y:S02]  /*0b50*/  IMAD.MOV.U32 R4, RZ, RZ, R8 ;  /* 0x000000ffff047224 */ /* 0x000fe400078e0008 */
[----:B------:R-:W-:Y:S05]  /*0b60*/  RET.REL.NODEC R6 `(_Z14parsinv_kerneliiPKiS0_PKdiS0_S0_S0_PdS3_) ;  /* 0xfffffff406247950 */ /* 0x000fea0003c3ffff */
.L_x_21:
        /* <DEDUP_REMOVED lines=9> */
.L_x_22:


//--------------------- .nv.shared.reserved.0     --------------------------
	.section	.nv.shared.reserved.0,"aw",@nobits
	.weak		__nv_reservedSMEM_offset_0_alias
	.size		__nv_reservedSMEM_offset_0_alias, 0, 64
	.other		__nv_reservedSMEM_offset_0_alias,@"STO_CUDA_RESERVED_SHARED STV_DEFAULT"
__nv_reservedSMEM_offset_0_alias:
	.zero		0
	.zero		64


//--------------------- .nv.constant0._Z15ASpOnesB_kerneliPiS_PdPKiS2_PKd --------------------------
	.section	.nv.constant0._Z15ASpOnesB_kerneliPiS_PdPKiS2_PKd,"a",@progbits
	.sectionflags	@""
	.align	4
.nv.constant0._Z15ASpOnesB_kerneliPiS_PdPKiS2_PKd:
	.zero		952


//--------------------- .nv.constant0._Z23parsinv_residual_kerneliiPiS_S_PdS_S_S0_S0_ --------------------------
	.section	.nv.constant0._Z23parsinv_residual_kerneliiPiS_S_PdS_S_S0_S0_,"a",@progbits
	.sectionflags	@""
	.align	4
.nv.constant0._Z23parsinv_residual_kerneliiPiS_S_PdS_S_S0_S0_:
	.zero		968


//--------------------- .nv.constant0._Z14parsinv_kerneliiPKiS0_PKdiS0_S0_S0_PdS3_ --------------------------
	.section	.nv.constant0._Z14parsinv_kerneliiPKiS0_PKdiS0_S0_S0_PdS3_,"a",@progbits
	.sectionflags	@""
	.align	4
.nv.constant0._Z14parsinv_kerneliiPKiS0_PKdiS0_S0_S0_PdS3_:
	.zero		976


//--------------------- SYMBOLS --------------------------

	.type		.nv.reservedSmem.offset0,@object
	.size		.nv.reservedSmem.offset0,0x4
